	.target	sm_90a

	.elftype	@"ET_EXEC"


//--------------------- .note.nv.tkinfo           --------------------------
	.section	.note.nv.tkinfo,"",@"SHT_NOTE"
	.sectionflags	@"SHF_NOTE_NV_TKINFO"
	.tkinfo
        /*0018*/ 	.word	0x00000002
        /*0030*/ 	.string	""
        /*0030*/ 	.string	"ptxas"
        /*0030*/ 	.string	"Cuda compilation tools, release 13.0, V13.0.88"
        /*0030*/ 	.string	"Build cuda_13.0.r13.0/compiler.36424714_0"
        /*0030*/ 	.string	"-arch sm_90a -m 64 "



//--------------------- .note.nv.cuinfo           --------------------------
	.section	.note.nv.cuinfo,"",@"SHT_NOTE"
	.sectionflags	@"SHF_NOTE_NV_CUINFO"
        /*0018*/ 	.short	0x0002
        /*001a*/ 	.short	0x005a
        /*001c*/ 	.short	0x0082
	.zero		2


//--------------------- .nv.info                  --------------------------
	.section	.nv.info,"",@"SHT_CUDA_INFO"
	.align	4


	//----- nvinfo : EIATTR_REGCOUNT
	.align		4
        /*0000*/ 	.byte	0x04, 0x2f
        /*0002*/ 	.short	(.L_15 - .L_14)
	.align		4
.L_14:
        /*0004*/ 	.word	index@(_ZN7cutlass13device_kernelINS_4fmha6kernel28FmhaKernelTmaWarpSpecializedINS1_10collective30FmhaMainloopTmaWarpSpecializedINS_12float_e4m3_tEffN4cute5tupleIJNS7_1CILi128EEESA_NS9_ILi64EEEEEENS8_IJiNS9_ILi1EEENS8_IJiiEEEEEESF_NS8_IJSD_iSE_EEENS4_13DefaultFusionEJEEENS4_15FmhaFwdEpilogueIS6_fNS8_IJSB_SB_SA_EEEEENS2_23IndividualTileSchedulerEJEEEEEvNT_6ParamsE)
        /*0008*/ 	.word	0x000000a8


	//----- nvinfo : EIATTR_FRAME_SIZE
	.align		4
.L_15:
        /*000c*/ 	.byte	0x04, 0x11
        /*000e*/ 	.short	(.L_17 - .L_16)
	.align		4
.L_16:
        /*0010*/ 	.word	index@($__internal_0_$__cuda_sm20_rcp_rn_f32_slowpath)
        /*0014*/ 	.word	0x00000000


	//----- nvinfo : EIATTR_FRAME_SIZE
	.align		4
.L_17:
        /*0018*/ 	.byte	0x04, 0x11
        /*001a*/ 	.short	(.L_19 - .L_18)
	.align		4
.L_18:
        /*001c*/ 	.word	index@(_ZN7cutlass13device_kernelINS_4fmha6kernel28FmhaKernelTmaWarpSpecializedINS1_10collective30FmhaMainloopTmaWarpSpecializedINS_12float_e4m3_tEffN4cute5tupleIJNS7_1CILi128EEESA_NS9_ILi64EEEEEENS8_IJiNS9_ILi1EEENS8_IJiiEEEEEESF_NS8_IJSD_iSE_EEENS4_13DefaultFusionEJEEENS4_15FmhaFwdEpilogueIS6_fNS8_IJSB_SB_SA_EEEEENS2_23IndividualTileSchedulerEJEEEEEvNT_6ParamsE)
        /*0020*/ 	.word	0x00000000


	//----- nvinfo : EIATTR_MIN_STACK_SIZE
	.align		4
.L_19:
        /*0024*/ 	.byte	0x04, 0x12
        /*0026*/ 	.short	(.L_21 - .L_20)
	.align		4
.L_20:
        /*0028*/ 	.word	index@(_ZN7cutlass13device_kernelINS_4fmha6kernel28FmhaKernelTmaWarpSpecializedINS1_10collective30FmhaMainloopTmaWarpSpecializedINS_12float_e4m3_tEffN4cute5tupleIJNS7_1CILi128EEESA_NS9_ILi64EEEEEENS8_IJiNS9_ILi1EEENS8_IJiiEEEEEESF_NS8_IJSD_iSE_EEENS4_13DefaultFusionEJEEENS4_15FmhaFwdEpilogueIS6_fNS8_IJSB_SB_SA_EEEEENS2_23IndividualTileSchedulerEJEEEEEvNT_6ParamsE)
        /*002c*/ 	.word	0x00000000
.L_21:


//--------------------- .nv.compat                --------------------------
	.section	.nv.compat,"",@"SHT_CUDA_COMPAT_INFO"
	.align	4
        /*0000*/ 	.byte	0x02, 0x09, 0x01, 0x00, 0x02, 0x02, 0x04, 0x00, 0x02, 0x05, 0x05, 0x00, 0x03, 0x07, 0x01, 0x01
        /*0010*/ 	.byte	0x02, 0x03, 0x01, 0x00, 0x02, 0x06, 0x01, 0x00, 0x04, 0x0b, 0x08, 0x00, 0x00, 0x00, 0x00, 0x00
        /*0020*/ 	.byte	0x00, 0x00, 0x00, 0x00


//--------------------- .nv.info._ZN7cutlass13device_kernelINS_4fmha6kernel28FmhaKernelTmaWarpSpecializedINS1_10collective30FmhaMainloopTmaWarpSpecializedINS_12float_e4m3_tEffN4cute5tupleIJNS7_1CILi128EEESA_NS9_ILi64EEEEEENS8_IJiNS9_ILi1EEENS8_IJiiEEEEEESF_NS8_IJSD_iSE_EEENS4_13DefaultFusionEJEEENS4_15FmhaFwdEpilogueIS6_fNS8_IJSB_SB_SA_EEEEENS2_23IndividualTileSchedulerEJEEEEEvNT_6ParamsE --------------------------
	.section	.nv.info._ZN7cutlass13device_kernelINS_4fmha6kernel28FmhaKernelTmaWarpSpecializedINS1_10collective30FmhaMainloopTmaWarpSpecializedINS_12float_e4m3_tEffN4cute5tupleIJNS7_1CILi128EEESA_NS9_ILi64EEEEEENS8_IJiNS9_ILi1EEENS8_IJiiEEEEEESF_NS8_IJSD_iSE_EEENS4_13DefaultFusionEJEEENS4_15FmhaFwdEpilogueIS6_fNS8_IJSB_SB_SA_EEEEENS2_23IndividualTileSchedulerEJEEEEEvNT_6ParamsE,"",@"SHT_CUDA_INFO"
	.sectionflags	@""
	.align	4


	//----- nvinfo : EIATTR_CUDA_API_VERSION
	.align		4
        /*0000*/ 	.byte	0x04, 0x37
        /*0002*/ 	.short	(.L_23 - .L_22)
.L_22:
        /*0004*/ 	.word	0x00000082


	//----- nvinfo : EIATTR_KPARAM_INFO
	.align		4
.L_23:
        /*0008*/ 	.byte	0x04, 0x17
        /*000a*/ 	.short	(.L_25 - .L_24)
.L_24:
        /*000c*/ 	.word	0x00000000
        /*0010*/ 	.short	0x0000
        /*0012*/ 	.short	0x0070
        /*0014*/ 	.byte	0x00, 0xf0, 0x01, 0x20


	//----- nvinfo : EIATTR_SPARSE_MMA_MASK
	.align		4
.L_25:
        /*0018*/ 	.byte	0x03, 0x50
        /*001a*/ 	.short	0x0000


	//----- nvinfo : EIATTR_MAXREG_COUNT
	.align		4
        /*001c*/ 	.byte	0x03, 0x1b
        /*001e*/ 	.short	0x00a8


	//----- nvinfo : EIATTR_NUM_BARRIERS
	.align		4
        /*0020*/ 	.byte	0x02, 0x4c
        /*0022*/ 	.byte	0x02
	.zero		1


	//----- nvinfo : EIATTR_EXTERNS
	.align		4
        /*0024*/ 	.byte	0x04, 0x0f
        /*0026*/ 	.short	(.L_27 - .L_26)


	//   ....[0]....
	.align		4
.L_26:
        /*0028*/ 	.word	index@(__assertfail)


	//----- nvinfo : EIATTR_MERCURY_ISA_VERSION
	.align		4
.L_27:
        /*002c*/ 	.byte	0x03, 0x5f
        /*002e*/ 	.short	0x0101


	//----- nvinfo : EIATTR_INT_WARP_WIDE_INSTR_OFFSETS
	.align		4
        /*0030*/ 	.byte	0x04, 0x31
        /*0032*/ 	.short	(.L_29 - .L_28)


	//   ....[0]....
.L_28:
        /*0034*/ 	.word	0x000006f0


	//   ....[1]....
        /*0038*/ 	.word	0x00000700


	//   ....[2]....
        /*003c*/ 	.word	0x00000710


	//   ....[3]....
        /*0040*/ 	.word	0x00000720


	//   ....[4]....
        /*0044*/ 	.word	0x00000790


	//----- nvinfo : EIATTR_COOP_GROUP_MASK_REGIDS
	.align		4
.L_29:
        /*0048*/ 	.byte	0x04, 0x29
        /*004a*/ 	.short	(.L_31 - .L_30)


	//   ....[0]....
.L_30:
        /*004c*/ 	.word	0xffffffff


	//   ....[1]....
        /*0050*/ 	.word	0xffffffff


	//   ....[2]....
        /*0054*/ 	.word	0xffffffff


	//   ....[3]....
        /*0058*/ 	.word	0xffffffff


	//   ....[4]....
        /*005c*/ 	.word	0xffffffff


	//   ....[5]....
        /*0060*/ 	.word	0xffffffff


	//   ....[6]....
        /*0064*/ 	.word	0xffffffff


	//   ....[7]....
        /*0068*/ 	.word	0xffffffff


	//   ....[8]....
        /*006c*/ 	.word	0xffffffff


	//   ....[9]....
        /*0070*/ 	.word	0xffffffff


	//   ....[10]....
        /*0074*/ 	.word	0xffffffff


	//   ....[11]....
        /*0078*/ 	.word	0xffffffff


	//   ....[12]....
        /*007c*/ 	.word	0xffffffff


	//   ....[13]....
        /*0080*/ 	.word	0xffffffff


	//   ....[14]....
        /*0084*/ 	.word	0xffffffff


	//   ....[15]....
        /*0088*/ 	.word	0xffffffff


	//   ....[16]....
        /*008c*/ 	.word	0xffffffff


	//   ....[17]....
        /*0090*/ 	.word	0xffffffff


	//   ....[18]....
        /*0094*/ 	.word	0xffffffff


	//   ....[19]....
        /*0098*/ 	.word	0xffffffff


	//   ....[20]....
        /*009c*/ 	.word	0xffffffff


	//   ....[21]....
        /*00a0*/ 	.word	0xffffffff


	//   ....[22]....
        /*00a4*/ 	.word	0xffffffff


	//   ....[23]....
        /*00a8*/ 	.word	0xffffffff


	//   ....[24]....
        /*00ac*/ 	.word	0xffffffff


	//   ....[25]....
        /*00b0*/ 	.word	0xffffffff


	//   ....[26]....
        /*00b4*/ 	.word	0xffffffff


	//   ....[27]....
        /*00b8*/ 	.word	0xffffffff


	//   ....[28]....
        /*00bc*/ 	.word	0xffffffff


	//   ....[29]....
        /*00c0*/ 	.word	0xffffffff


	//   ....[30]....
        /*00c4*/ 	.word	0xffffffff


	//   ....[31]....
        /*00c8*/ 	.word	0xffffffff


	//   ....[32]....
        /*00cc*/ 	.word	0xffffffff


	//   ....[33]....
        /*00d0*/ 	.word	0xffffffff


	//   ....[34]....
        /*00d4*/ 	.word	0xffffffff


	//   ....[35]....
        /*00d8*/ 	.word	0xffffffff


	//   ....[36]....
        /*00dc*/ 	.word	0xffffffff


	//   ....[37]....
        /*00e0*/ 	.word	0xffffffff


	//   ....[38]....
        /*00e4*/ 	.word	0xffffffff


	//   ....[39]....
        /*00e8*/ 	.word	0xffffffff


	//   ....[40]....
        /*00ec*/ 	.word	0xffffffff


	//   ....[41]....
        /*00f0*/ 	.word	0xffffffff


	//   ....[42]....
        /*00f4*/ 	.word	0xffffffff


	//   ....[43]....
        /*00f8*/ 	.word	0xffffffff


	//   ....[44]....
        /*00fc*/ 	.word	0xffffffff


	//   ....[45]....
        /*0100*/ 	.word	0xffffffff


	//   ....[46]....
        /*0104*/ 	.word	0xffffffff


	//   ....[47]....
        /*0108*/ 	.word	0xffffffff


	//   ....[48]....
        /*010c*/ 	.word	0xffffffff


	//   ....[49]....
        /*0110*/ 	.word	0xffffffff


	//----- nvinfo : EIATTR_COOP_GROUP_INSTR_OFFSETS
	.align		4
.L_31:
        /*0114*/ 	.byte	0x04, 0x28
        /*0116*/ 	.short	(.L_33 - .L_32)


	//   ....[0]....
.L_32:
        /*0118*/ 	.word	0x00000050


	//   ....[1]....
        /*011c*/ 	.word	0x00000080


	//   ....[2]....
        /*0120*/ 	.word	0x000001b0


	//   ....[3]....
        /*0124*/ 	.word	0x00000370


	//   ....[4]....
        /*0128*/ 	.word	0x00000530


	//   ....[5]....
        /*012c*/ 	.word	0x00000690


	//   ....[6]....
        /*0130*/ 	.word	0x00001180


	//   ....[7]....
        /*0134*/ 	.word	0x000011a0


	//   ....[8]....
        /*0138*/ 	.word	0x00001a60


	//   ....[9]....
        /*013c*/ 	.word	0x00001c00


	//   ....[10]....
        /*0140*/ 	.word	0x00003970


	//   ....[11]....
        /*0144*/ 	.word	0x000039a0


	//   ....[12]....
        /*0148*/ 	.word	0x000039d0


	//   ....[13]....
        /*014c*/ 	.word	0x00003a10


	//   ....[14]....
        /*0150*/ 	.word	0x00003a50


	//   ....[15]....
        /*0154*/ 	.word	0x00003a80


	//   ....[16]....
        /*0158*/ 	.word	0x00003aa0


	//   ....[17]....
        /*015c*/ 	.word	0x00003ab0


	//   ....[18]....
        /*0160*/ 	.word	0x00003ac0


	//   ....[19]....
        /*0164*/ 	.word	0x00003ad0


	//   ....[20]....
        /*0168*/ 	.word	0x00003ae0


	//   ....[21]....
        /*016c*/ 	.word	0x00003af0


	//   ....[22]....
        /*0170*/ 	.word	0x00003b00


	//   ....[23]....
        /*0174*/ 	.word	0x00003b10


	//   ....[24]....
        /*0178*/ 	.word	0x00003b20


	//   ....[25]....
        /*017c*/ 	.word	0x00003b30


	//   ....[26]....
        /*0180*/ 	.word	0x000042a0


	//   ....[27]....
        /*0184*/ 	.word	0x000042d0


	//   ....[28]....
        /*0188*/ 	.word	0x00004bb0


	//   ....[29]....
        /*018c*/ 	.word	0x00004cf0


	//   ....[30]....
        /*0190*/ 	.word	0x00006c70


	//   ....[31]....
        /*0194*/ 	.word	0x00006ca0


	//   ....[32]....
        /*0198*/ 	.word	0x00006cd0


	//   ....[33]....
        /*019c*/ 	.word	0x00006d00


	//   ....[34]....
        /*01a0*/ 	.word	0x00006d30


	//   ....[35]....
        /*01a4*/ 	.word	0x00006d60


	//   ....[36]....
        /*01a8*/ 	.word	0x00006d90


	//   ....[37]....
        /*01ac*/ 	.word	0x00006dc0


	//   ....[38]....
        /*01b0*/ 	.word	0x00006de0


	//   ....[39]....
        /*01b4*/ 	.word	0x00006df0


	//   ....[40]....
        /*01b8*/ 	.word	0x00006e00


	//   ....[41]....
        /*01bc*/ 	.word	0x00006e10


	//   ....[42]....
        /*01c0*/ 	.word	0x00006e20


	//   ....[43]....
        /*01c4*/ 	.word	0x00006e30


	//   ....[44]....
        /*01c8*/ 	.word	0x00006e40


	//   ....[45]....
        /*01cc*/ 	.word	0x00006e50


	//   ....[46]....
        /*01d0*/ 	.word	0x000072f0


	//   ....[47]....
        /*01d4*/ 	.word	0x00007320


	//   ....[48]....
        /*01d8*/ 	.word	0x00007370


	//   ....[49]....
        /*01dc*/ 	.word	0x00007390


	//----- nvinfo : EIATTR_REG_RECONFIG
	.align		4
.L_33:
        /*01e0*/ 	.byte	0x01, 0x54
	.zero		2


	//----- nvinfo : EIATTR_SYSCALL_OFFSETS
	.align		4
        /*01e4*/ 	.byte	0x04, 0x46
        /*01e6*/ 	.short	(.L_35 - .L_34)


	//   ....[0]....
.L_34:
        /*01e8*/ 	.word	0x00007d60


	//   ....[1]....
        /*01ec*/ 	.word	0x00007ec0


	//----- nvinfo : EIATTR_MBARRIER_INSTR_OFFSETS
	.align		4
.L_35:
        /*01f0*/ 	.byte	0x04, 0x39
        /*01f2*/ 	.short	(.L_37 - .L_36)


	//   ....[0]....
.L_36:
        /*01f4*/ 	.word	0x00000320
        /*01f8*/ 	.word	0x000000ff
        /*01fc*/ 	.word	0x0000c050
        /*0200*/ 	.short	0x0100
        /*0202*/ 	.byte	0x0b
	.zero		1


	//   ....[1]....
        /*0204*/ 	.word	0x00000330
        /*0208*/ 	.word	0x000000ff
        /*020c*/ 	.word	0x0000c060
        /*0210*/ 	.short	0x0100
        /*0212*/ 	.byte	0x0b
	.zero		1


	//   ....[2]....
        /*0214*/ 	.word	0x00000340
        /*0218*/ 	.word	0x000000ff
        /*021c*/ 	.word	0x0000c058
        /*0220*/ 	.short	0x0100
        /*0222*/ 	.byte	0x0b
	.zero		1


	//   ....[3]....
        /*0224*/ 	.word	0x00000350
        /*0228*/ 	.word	0x000000ff
        /*022c*/ 	.word	0x0000c068
        /*0230*/ 	.short	0x0100
        /*0232*/ 	.byte	0x0b
	.zero		1


	//   ....[4]....
        /*0234*/ 	.word	0x00000480
        /*0238*/ 	.word	0x000000ff
        /*023c*/ 	.word	0x0000c000
        /*0240*/ 	.short	0x0100
        /*0242*/ 	.byte	0x0b
	.zero		1


	//   ....[5]....
        /*0244*/ 	.word	0x00000490
        /*0248*/ 	.word	0x000000ff
        /*024c*/ 	.word	0x0000c028
        /*0250*/ 	.short	0x0100
        /*0252*/ 	.byte	0x0b
	.zero		1


	//   ....[6]....
        /*0254*/ 	.word	0x000004a0
        /*0258*/ 	.word	0x000000ff
        /*025c*/ 	.word	0x0000c008
        /*0260*/ 	.short	0x0100
        /*0262*/ 	.byte	0x0b
	.zero		1


	//   ....[7]....
        /*0264*/ 	.word	0x000004b0
        /*0268*/ 	.word	0x000000ff
        /*026c*/ 	.word	0x0000c030
        /*0270*/ 	.short	0x0100
        /*0272*/ 	.byte	0x0b
	.zero		1


	//   ....[8]....
        /*0274*/ 	.word	0x000004c0
        /*0278*/ 	.word	0x000000ff
        /*027c*/ 	.word	0x0000c010
        /*0280*/ 	.short	0x0100
        /*0282*/ 	.byte	0x0b
	.zero		1


	//   ....[9]....
        /*0284*/ 	.word	0x000004d0
        /*0288*/ 	.word	0x000000ff
        /*028c*/ 	.word	0x0000c038
        /*0290*/ 	.short	0x0100
        /*0292*/ 	.byte	0x0b
	.zero		1


	//   ....[10]....
        /*0294*/ 	.word	0x000004e0
        /*0298*/ 	.word	0x000000ff
        /*029c*/ 	.word	0x0000c018
        /*02a0*/ 	.short	0x0100
        /*02a2*/ 	.byte	0x0b
	.zero		1


	//   ....[11]....
        /*02a4*/ 	.word	0x000004f0
        /*02a8*/ 	.word	0x000000ff
        /*02ac*/ 	.word	0x0000c040
        /*02b0*/ 	.short	0x0100
        /*02b2*/ 	.byte	0x0b
	.zero		1


	//   ....[12]....
        /*02b4*/ 	.word	0x00000500
        /*02b8*/ 	.word	0x000000ff
        /*02bc*/ 	.word	0x0000c020
        /*02c0*/ 	.short	0x0100
        /*02c2*/ 	.byte	0x0b
	.zero		1


	//   ....[13]....
        /*02c4*/ 	.word	0x00000510
        /*02c8*/ 	.word	0x000000ff
        /*02cc*/ 	.word	0x0000c048
        /*02d0*/ 	.short	0x0100
        /*02d2*/ 	.byte	0x0b
	.zero		1


	//   ....[14]....
        /*02d4*/ 	.word	0x00000640
        /*02d8*/ 	.word	0x000000ff
        /*02dc*/ 	.word	0x0000c070
        /*02e0*/ 	.short	0x0100
        /*02e2*/ 	.byte	0x0b
	.zero		1


	//   ....[15]....
        /*02e4*/ 	.word	0x00000650
        /*02e8*/ 	.word	0x000000ff
        /*02ec*/ 	.word	0x0000c080
        /*02f0*/ 	.short	0x0100
        /*02f2*/ 	.byte	0x0b
	.zero		1


	//   ....[16]....
        /*02f4*/ 	.word	0x00000660
        /*02f8*/ 	.word	0x000000ff
        /*02fc*/ 	.word	0x0000c078
        /*0300*/ 	.short	0x0100
        /*0302*/ 	.byte	0x0b
	.zero		1


	//   ....[17]....
        /*0304*/ 	.word	0x00000670
        /*0308*/ 	.word	0x000000ff
        /*030c*/ 	.word	0x0000c088
        /*0310*/ 	.short	0x0100
        /*0312*/ 	.byte	0x0b
	.zero		1


	//   ....[18]....
        /*0314*/ 	.word	0x000007b0
        /*0318*/ 	.word	0x000000ff
        /*031c*/ 	.word	0x0000c090
        /*0320*/ 	.short	0x0100
        /*0322*/ 	.byte	0x08
	.zero		1


	//   ....[19]....
        /*0324*/ 	.word	0x000007c0
        /*0328*/ 	.word	0x000000ff
        /*032c*/ 	.word	0x0000c098
        /*0330*/ 	.short	0x0100
        /*0332*/ 	.byte	0x08
	.zero		1


	//   ....[20]....
        /*0334*/ 	.word	0x000007d0
        /*0338*/ 	.word	0x000000ff
        /*033c*/ 	.word	0x0000c0a0
        /*0340*/ 	.short	0x0100
        /*0342*/ 	.byte	0x08
	.zero		1


	//   ....[21]....
        /*0344*/ 	.word	0x000007e0
        /*0348*/ 	.word	0x000000ff
        /*034c*/ 	.word	0x0000c0a8
        /*0350*/ 	.short	0x0100
        /*0352*/ 	.byte	0x08
	.zero		1


	//   ....[22]....
        /*0354*/ 	.word	0x000008e0
        /*0358*/ 	.word	0x000000ff
        /*035c*/ 	.word	0x0000c0c0
        /*0360*/ 	.short	0x0100
        /*0362*/ 	.byte	0x0b
	.zero		1


	//   ....[23]....
        /*0364*/ 	.word	0x000008f0
        /*0368*/ 	.word	0x000000ff
        /*036c*/ 	.word	0x0000c0c8
        /*0370*/ 	.short	0x0100
        /*0372*/ 	.byte	0x0b
	.zero		1


	//   ....[24]....
        /*0374*/ 	.word	0x00000cf0
        /*0378*/ 	.word	0x000000ff
        /*037c*/ 	.word	0x0000c050
        /*0380*/ 	.short	0x010a
        /*0382*/ 	.byte	0x07
	.zero		1


	//   ....[25]....
        /*0384*/ 	.word	0x00000d40
        /*0388*/ 	.word	0x000000ff
        /*038c*/ 	.word	0x0000c000
        /*0390*/ 	.short	0x010a
        /*0392*/ 	.byte	0x25
	.zero		1


	//   ....[26]....
        /*0394*/ 	.word	0x00000dd0
        /*0398*/ 	.word	0x000000ff
        /*039c*/ 	.word	0x00000000
        /*03a0*/ 	.short	0x010a
        /*03a2*/ 	.byte	0x0a
	.zero		1


	//   ....[27]....
        /*03a4*/ 	.word	0x000028b0
        /*03a8*/ 	.word	0x00000011
        /*03ac*/ 	.word	0x00000000
        /*03b0*/ 	.short	0x0101
        /*03b2*/ 	.byte	0x0e
	.zero		1


	//   ....[28]....
        /*03b4*/ 	.word	0x00003b60
        /*03b8*/ 	.word	0x000000ff
        /*03bc*/ 	.word	0x0000c008
        /*03c0*/ 	.short	0x010a
        /*03c2*/ 	.byte	0x25
	.zero		1


	//   ....[29]....
        /*03c4*/ 	.word	0x00003e20
        /*03c8*/ 	.word	0x000000ff
        /*03cc*/ 	.word	0x00000000
        /*03d0*/ 	.short	0x0101
        /*03d2*/ 	.byte	0x07
	.zero		1


	//   ....[30]....
        /*03d4*/ 	.word	0x00003f60
        /*03d8*/ 	.word	0x000000ff
        /*03dc*/ 	.word	0x0000c000
        /*03e0*/ 	.short	0x010a
        /*03e2*/ 	.byte	0x06
	.zero		1


	//   ....[31]....
        /*03e4*/ 	.word	0x00006dd0
        /*03e8*/ 	.word	0x000000ff
        /*03ec*/ 	.word	0x0000c000
        /*03f0*/ 	.short	0x010a
        /*03f2*/ 	.byte	0x06
	.zero		1


	//   ....[32]....
        /*03f4*/ 	.word	0x00006e90
        /*03f8*/ 	.word	0x000000ff
        /*03fc*/ 	.word	0x0000c000
        /*0400*/ 	.short	0x010a
        /*0402*/ 	.byte	0x06
	.zero		1


	//   ....[33]....
        /*0404*/ 	.word	0x00007140
        /*0408*/ 	.word	0x000000ff
        /*040c*/ 	.word	0x00000000
        /*0410*/ 	.short	0x0101
        /*0412*/ 	.byte	0x06
	.zero		1


	//   ....[34]....
        /*0414*/ 	.word	0x000071f0
        /*0418*/ 	.word	0x000000ff
        /*041c*/ 	.word	0x00000000
        /*0420*/ 	.short	0x0101
        /*0422*/ 	.byte	0x06
	.zero		1


	//   ....[35]....
        /*0424*/ 	.word	0x00007890
        /*0428*/ 	.word	0x000000ff
        /*042c*/ 	.word	0x0000c098
        /*0430*/ 	.short	0x010a
        /*0432*/ 	.byte	0x04
	.zero		1


	//   ....[36]....
        /*0434*/ 	.word	0x00008650
        /*0438*/ 	.word	0x00000000
        /*043c*/ 	.word	0x0000c090
        /*0440*/ 	.short	0x0101
        /*0442*/ 	.byte	0x25
	.zero		1


	//   ....[37]....
        /*0444*/ 	.word	0x000087a0
        /*0448*/ 	.word	0x00000004
        /*044c*/ 	.word	0x0000c060
        /*0450*/ 	.short	0x010a
        /*0452*/ 	.byte	0x3f
	.zero		1


	//   ....[38]....
        /*0454*/ 	.word	0x00008a00
        /*0458*/ 	.word	0x00000005
        /*045c*/ 	.word	0x0000c028
        /*0460*/ 	.short	0x010a
        /*0462*/ 	.byte	0x3f
	.zero		1


	//   ....[39]....
        /*0464*/ 	.word	0x00008c40
        /*0468*/ 	.word	0x00000005
        /*046c*/ 	.word	0x0000c060
        /*0470*/ 	.short	0x010a
        /*0472*/ 	.byte	0x3f
	.zero		1


	//   ....[40]....
        /*0474*/ 	.word	0x00008eb0
        /*0478*/ 	.word	0x00000004
        /*047c*/ 	.word	0x0000c028
        /*0480*/ 	.short	0x010a
        /*0482*/ 	.byte	0x3f
	.zero		1


	//   ....[41]....
        /*0484*/ 	.word	0x000091e0
        /*0488*/ 	.word	0x00000006
        /*048c*/ 	.word	0x0000c028
        /*0490*/ 	.short	0x010a
        /*0492*/ 	.byte	0x3f
	.zero		1


	//   ....[42]....
        /*0494*/ 	.word	0x00009450
        /*0498*/ 	.word	0x00000006
        /*049c*/ 	.word	0x0000c028
        /*04a0*/ 	.short	0x010a
        /*04a2*/ 	.byte	0x3f
	.zero		1


	//   ....[43]....
        /*04a4*/ 	.word	0x000096b0
        /*04a8*/ 	.word	0x00000003
        /*04ac*/ 	.word	0x0000c050
        /*04b0*/ 	.short	0x010a
        /*04b2*/ 	.byte	0x3f
	.zero		1


	//   ....[44]....
        /*04b4*/ 	.word	0x00009710
        /*04b8*/ 	.word	0x00000003
        /*04bc*/ 	.word	0x0000c000
        /*04c0*/ 	.short	0x010a
        /*04c2*/ 	.byte	0x3f
	.zero		1


	//   ....[45]....
        /*04c4*/ 	.word	0x00009770
        /*04c8*/ 	.word	0x00000004
        /*04cc*/ 	.word	0x00000000
        /*04d0*/ 	.short	0x010a
        /*04d2*/ 	.byte	0x3f
	.zero		1


	//   ....[46]....
        /*04d4*/ 	.word	0x000097d0
        /*04d8*/ 	.word	0x0000000b
        /*04dc*/ 	.word	0x0000c008
        /*04e0*/ 	.short	0x010a
        /*04e2*/ 	.byte	0x3f
	.zero		1


	//   ....[47]....
        /*04e4*/ 	.word	0x00009830
        /*04e8*/ 	.word	0x00000004
        /*04ec*/ 	.word	0x0000c000
        /*04f0*/ 	.short	0x010a
        /*04f2*/ 	.byte	0x3f
	.zero		1


	//   ....[48]....
        /*04f4*/ 	.word	0x00009890
        /*04f8*/ 	.word	0x0000000c
        /*04fc*/ 	.word	0x0000c000
        /*0500*/ 	.short	0x010a
        /*0502*/ 	.byte	0x3f
	.zero		1


	//   ....[49]....
        /*0504*/ 	.word	0x000098f0
        /*0508*/ 	.word	0x00000003
        /*050c*/ 	.word	0x0000c098
        /*0510*/ 	.short	0x010a
        /*0512*/ 	.byte	0x3f
	.zero		1


	//   ....[50]....
        /*0514*/ 	.word	0x00009940
        /*0518*/ 	.word	0x00000004
        /*051c*/ 	.word	0x0000c060
        /*0520*/ 	.short	0x010a
        /*0522*/ 	.byte	0x3f
	.zero		1


	//   ....[51]....
        /*0524*/ 	.word	0x00009990
        /*0528*/ 	.word	0x00000005
        /*052c*/ 	.word	0x0000c028
        /*0530*/ 	.short	0x010a
        /*0532*/ 	.byte	0x3f
	.zero		1


	//   ....[52]....
        /*0534*/ 	.word	0x000099e0
        /*0538*/ 	.word	0x00000005
        /*053c*/ 	.word	0x0000c060
        /*0540*/ 	.short	0x010a
        /*0542*/ 	.byte	0x3f
	.zero		1


	//   ....[53]....
        /*0544*/ 	.word	0x00009a30
        /*0548*/ 	.word	0x00000004
        /*054c*/ 	.word	0x0000c028
        /*0550*/ 	.short	0x010a
        /*0552*/ 	.byte	0x3f
	.zero		1


	//   ....[54]....
        /*0554*/ 	.word	0x00009a80
        /*0558*/ 	.word	0x00000006
        /*055c*/ 	.word	0x0000c028
        /*0560*/ 	.short	0x010a
        /*0562*/ 	.byte	0x3f
	.zero		1


	//   ....[55]....
        /*0564*/ 	.word	0x00009ad0
        /*0568*/ 	.word	0x00000006
        /*056c*/ 	.word	0x0000c028
        /*0570*/ 	.short	0x010a
        /*0572*/ 	.byte	0x3f
	.zero		1


	//----- nvinfo : EIATTR_NUM_MBARRIERS
	.align		4
.L_37:
        /*0574*/ 	.byte	0x03, 0x38
        /*0576*/ 	.short	0x0018


	//----- nvinfo : EIATTR_EXIT_INSTR_OFFSETS
	.align		4
        /*0578*/ 	.byte	0x04, 0x1c
        /*057a*/ 	.short	(.L_39 - .L_38)


	//   ....[0]....
.L_38:
        /*057c*/ 	.word	0x00000990


	//   ....[1]....
        /*0580*/ 	.word	0x00008660


	//   ....[2]....
        /*0584*/ 	.word	0x000086a0


	//   ....[3]....
        /*0588*/ 	.word	0x000090b0


	//   ....[4]....
        /*058c*/ 	.word	0x00009690


	//----- nvinfo : EIATTR_MAX_THREADS
	.align		4
.L_39:
        /*0590*/ 	.byte	0x04, 0x05
        /*0592*/ 	.short	(.L_41 - .L_40)
.L_40:
        /*0594*/ 	.word	0x00000180
        /*0598*/ 	.word	0x00000001
        /*059c*/ 	.word	0x00000001


	//----- nvinfo : EIATTR_CRS_STACK_SIZE
	.align		4
.L_41:
        /*05a0*/ 	.byte	0x04, 0x1e
        /*05a2*/ 	.short	(.L_43 - .L_42)
.L_42:
        /*05a4*/ 	.word	0x00000000


	//----- nvinfo : EIATTR_CBANK_PARAM_SIZE
	.align		4
.L_43:
        /*05a8*/ 	.byte	0x03, 0x19
        /*05aa*/ 	.short	0x0870


	//----- nvinfo : EIATTR_PARAM_CBANK
	.align		4
        /*05ac*/ 	.byte	0x04, 0x0a
        /*05ae*/ 	.short	(.L_45 - .L_44)
	.align		4
.L_44:
        /*05b0*/ 	.word	index@(.nv.constant0._ZN7cutlass13device_kernelINS_4fmha6kernel28FmhaKernelTmaWarpSpecializedINS1_10collective30FmhaMainloopTmaWarpSpecializedINS_12float_e4m3_tEffN4cute5tupleIJNS7_1CILi128EEESA_NS9_ILi64EEEEEENS8_IJiNS9_ILi1EEENS8_IJiiEEEEEESF_NS8_IJSD_iSE_EEENS4_13DefaultFusionEJEEENS4_15FmhaFwdEpilogueIS6_fNS8_IJSB_SB_SA_EEEEENS2_23IndividualTileSchedulerEJEEEEEvNT_6ParamsE)
        /*05b4*/ 	.short	0x0210
        /*05b6*/ 	.short	0x0870


	//----- nvinfo : EIATTR_SW_WAR
	.align		4
.L_45:
        /*05b8*/ 	.byte	0x04, 0x36
        /*05ba*/ 	.short	(.L_47 - .L_46)
.L_46:
        /*05bc*/ 	.word	0x00000008
.L_47:


//--------------------- .nv.callgraph             --------------------------
	.section	.nv.callgraph,"",@"SHT_CUDA_CALLGRAPH"
	.align	4
	.sectionentsize	8
	.align		4
        /*0000*/ 	.word	0x00000000
	.align		4
        /*0004*/ 	.word	0xffffffff
	.align		4
        /*0008*/ 	.word	index@(_ZN7cutlass13device_kernelINS_4fmha6kernel28FmhaKernelTmaWarpSpecializedINS1_10collective30FmhaMainloopTmaWarpSpecializedINS_12float_e4m3_tEffN4cute5tupleIJNS7_1CILi128EEESA_NS9_ILi64EEEEEENS8_IJiNS9_ILi1EEENS8_IJiiEEEEEESF_NS8_IJSD_iSE_EEENS4_13DefaultFusionEJEEENS4_15FmhaFwdEpilogueIS6_fNS8_IJSB_SB_SA_EEEEENS2_23IndividualTileSchedulerEJEEEEEvNT_6ParamsE)
	.align		4
        /*000c*/ 	.word	index@(__assertfail)
	.align		4
        /*0010*/ 	.word	0x00000000
	.align		4
        /*0014*/ 	.word	0xfffffffe
	.align		4
        /*0018*/ 	.word	0x00000000
	.align		4
        /*001c*/ 	.word	0xfffffffd
	.align		4
        /*0020*/ 	.word	0x00000000
	.align		4
        /*0024*/ 	.word	0xfffffffc


//--------------------- .nv.constant4             --------------------------
	.section	.nv.constant4,"a",@progbits
	.align	8
	.align		8
.nv.constant4:
        /*0000*/ 	.dword	__assertfail
	.align		8
        /*0008*/ 	.dword	__unnamed_1
	.align		8
        /*0010*/ 	.dword	_ZN39_INTERNAL_fcc5d6c0_4_k_cu_6855b57e_27824cuda3std3__45__cpo5beginE
	.align		8
        /*0018*/ 	.dword	_ZN39_INTERNAL_fcc5d6c0_4_k_cu_6855b57e_27824cuda3std3__45__cpo3endE
	.align		8
        /*0020*/ 	.dword	_ZN39_INTERNAL_fcc5d6c0_4_k_cu_6855b57e_27824cuda3std3__45__cpo6cbeginE
	.align		8
        /*0028*/ 	.dword	_ZN39_INTERNAL_fcc5d6c0_4_k_cu_6855b57e_27824cuda3std3__45__cpo4cendE
	.align		8
        /*0030*/ 	.dword	_ZN39_INTERNAL_fcc5d6c0_4_k_cu_6855b57e_27824cuda3std3__441_GLOBAL__N__fcc5d6c0_4_k_cu_6855b57e_27826ignoreE
	.align		8
        /*0038*/ 	.dword	_ZN39_INTERNAL_fcc5d6c0_4_k_cu_6855b57e_27824cuda3std3__419piecewise_constructE
	.align		8
        /*0040*/ 	.dword	_ZN39_INTERNAL_fcc5d6c0_4_k_cu_6855b57e_27824cuda3std3__48in_placeE
	.align		8
        /*0048*/ 	.dword	_ZN39_INTERNAL_fcc5d6c0_4_k_cu_6855b57e_27824cuda3std6ranges3__45__cpo4swapE
	.align		8
        /*0050*/ 	.dword	_ZN39_INTERNAL_fcc5d6c0_4_k_cu_6855b57e_27824cuda3std6ranges3__45__cpo9iter_moveE
	.align		8
        /*0058*/ 	.dword	_ZN39_INTERNAL_fcc5d6c0_4_k_cu_6855b57e_27824cute7productE
	.align		8
        /*0060*/ 	.dword	_ZN39_INTERNAL_fcc5d6c0_4_k_cu_6855b57e_27824cute1_E
	.align		8
        /*0068*/ 	.dword	$str$24
	.align		8
        /*0070*/ 	.dword	$str$25


//--------------------- .text._ZN7cutlass13device_kernelINS_4fmha6kernel28FmhaKernelTmaWarpSpecializedINS1_10collective30FmhaMainloopTmaWarpSpecializedINS_12float_e4m3_tEffN4cute5tupleIJNS7_1CILi128EEESA_NS9_ILi64EEEEEENS8_IJiNS9_ILi1EEENS8_IJiiEEEEEESF_NS8_IJSD_iSE_EEENS4_13DefaultFusionEJEEENS4_15FmhaFwdEpilogueIS6_fNS8_IJSB_SB_SA_EEEEENS2_23IndividualTileSchedulerEJEEEEEvNT_6ParamsE --------------------------
	.section	.text._ZN7cutlass13device_kernelINS_4fmha6kernel28FmhaKernelTmaWarpSpecializedINS1_10collective30FmhaMainloopTmaWarpSpecializedINS_12float_e4m3_tEffN4cute5tupleIJNS7_1CILi128EEESA_NS9_ILi64EEEEEENS8_IJiNS9_ILi1EEENS8_IJiiEEEEEESF_NS8_IJSD_iSE_EEENS4_13DefaultFusionEJEEENS4_15FmhaFwdEpilogueIS6_fNS8_IJSB_SB_SA_EEEEENS2_23IndividualTileSchedulerEJEEEEEvNT_6ParamsE,"ax",@progbits
	.align	128
.text._ZN7cutlass13device_kernelINS_4fmha6kernel28FmhaKernelTmaWarpSpecializedINS1_10collective30FmhaMainloopTmaWarpSpecializedINS_12float_e4m3_tEffN4cute5tupleIJNS7_1CILi128EEESA_NS9_ILi64EEEEEENS8_IJiNS9_ILi1EEENS8_IJiiEEEEEESF_NS8_IJSD_iSE_EEENS4_13DefaultFusionEJEEENS4_15FmhaFwdEpilogueIS6_fNS8_IJSB_SB_SA_EEEEENS2_23IndividualTileSchedulerEJEEEEEvNT_6ParamsE:
        .type           _ZN7cutlass13device_kernelINS_4fmha6kernel28FmhaKernelTmaWarpSpecializedINS1_10collective30FmhaMainloopTmaWarpSpecializedINS_12float_e4m3_tEffN4cute5tupleIJNS7_1CILi128EEESA_NS9_ILi64EEEEEENS8_IJiNS9_ILi1EEENS8_IJiiEEEEEESF_NS8_IJSD_iSE_EEENS4_13DefaultFusionEJEEENS4_15FmhaFwdEpilogueIS6_fNS8_IJSB_SB_SA_EEEEENS2_23IndividualTileSchedulerEJEEEEEvNT_6ParamsE,@function
        .size           _ZN7cutlass13device_kernelINS_4fmha6kernel28FmhaKernelTmaWarpSpecializedINS1_10collective30FmhaMainloopTmaWarpSpecializedINS_12float_e4m3_tEffN4cute5tupleIJNS7_1CILi128EEESA_NS9_ILi64EEEEEENS8_IJiNS9_ILi1EEENS8_IJiiEEEEEESF_NS8_IJSD_iSE_EEENS4_13DefaultFusionEJEEENS4_15FmhaFwdEpilogueIS6_fNS8_IJSB_SB_SA_EEEEENS2_23IndividualTileSchedulerEJEEEEEvNT_6ParamsE,(.L_x_105 - _ZN7cutlass13device_kernelINS_4fmha6kernel28FmhaKernelTmaWarpSpecializedINS1_10collective30FmhaMainloopTmaWarpSpecializedINS_12float_e4m3_tEffN4cute5tupleIJNS7_1CILi128EEESA_NS9_ILi64EEEEEENS8_IJiNS9_ILi1EEENS8_IJiiEEEEEESF_NS8_IJSD_iSE_EEENS4_13DefaultFusionEJEEENS4_15FmhaFwdEpilogueIS6_fNS8_IJSB_SB_SA_EEEEENS2_23IndividualTileSchedulerEJEEEEEvNT_6ParamsE)
        .other          _ZN7cutlass13device_kernelINS_4fmha6kernel28FmhaKernelTmaWarpSpecializedINS1_10collective30FmhaMainloopTmaWarpSpecializedINS_12float_e4m3_tEffN4cute5tupleIJNS7_1CILi128EEESA_NS9_ILi64EEEEEENS8_IJiNS9_ILi1EEENS8_IJiiEEEEEESF_NS8_IJSD_iSE_EEENS4_13DefaultFusionEJEEENS4_15FmhaFwdEpilogueIS6_fNS8_IJSB_SB_SA_EEEEENS2_23IndividualTileSchedulerEJEEEEEvNT_6ParamsE,@"STO_CUDA_ENTRY STV_DEFAULT"
_ZN7cutlass13device_kernelINS_4fmha6kernel28FmhaKernelTmaWarpSpecializedINS1_10collective30FmhaMainloopTmaWarpSpecializedINS_12float_e4m3_tEffN4cute5tupleIJNS7_1CILi128EEESA_NS9_ILi64EEEEEENS8_IJiNS9_ILi1EEENS8_IJiiEEEEEESF_NS8_IJSD_iSE_EEENS4_13DefaultFusionEJEEENS4_15FmhaFwdEpilogueIS6_fNS8_IJSB_SB_SA_EEEEENS2_23IndividualTileSchedulerEJEEEEEvNT_6ParamsE:
[----:B------:R-:W1:Y:S01]  /*0000*/  LDC R1, c[0x0][0x28] ;  /* 0x00000a00ff017b82 */ /* 0x000e620000000800 */
[----:B------:R-:W2:Y:S01]  /*0010*/  S2R R0, SR_TID.X ;  /* 0x0000000000007919 */ /* 0x000ea20000002100 */
[----:B------:R-:W-:Y:S01]  /*0020*/  ELECT P1, URZ, PT ;  /* 0x00000000003f782f */ /* 0x000fe20003820000 */
[----:B------:R-:W-:Y:S01]  /*0030*/  BSSY B0, `(.L_x_0) ;  /* 0x0000017000007945 */ /* 0x000fe20003800000 */
[----:B--2---:R-:W-:-:S05]  /*0040*/  SHF.R.U32.HI R2, RZ, 0x5, R0 ;  /* 0x00000005ff027819 */ /* 0x004fca0000011600 */
[----:B------:R-:W2:Y:S02]  /*0050*/  SHFL.IDX PT, R3, R2, RZ, 0x1f ;  /* 0x00001fff02037589 */ /* 0x000ea400000e0000 */
[----:B--2---:R-:W-:Y:S02]  /*0060*/  R2UR UR4, R3 ;  /* 0x00000000030472ca */ /* 0x004fe400000e0000 */
[----:B------:R-:W-:-:S06]  /*0070*/  SHF.R.U32.HI R3, RZ, 0x7, R0 ;  /* 0x00000007ff037819 */ /* 0x000fcc0000011600 */
[----:B------:R-:W2:Y:S05]  /*0080*/  SHFL.IDX PT, R3, R3, RZ, 0x1f ;  /* 0x00001fff03037589 */ /* 0x000eaa00000e0000 */
[----:B------:R-:W-:Y:S02]  /*0090*/  USHF.R.S32.HI UR5, URZ, 0x1f, UR4 ;  /* 0x0000001f3f057899 */ /* 0x000fe40008011404 */
[----:B------:R-:W-:Y:S02]  /*00a0*/  ISETP.NE.OR P0, PT, RZ, UR4, !P1 ;  /* 0x00000004ff007c0c */ /* 0x000fe4000cf05670 */
[----:B------:R-:W-:-:S04]  /*00b0*/  ULEA.HI UR5, UR5, UR4, URZ, 0x2 ;  /* 0x0000000405057291 */ /* 0x000fc8000f8f103f */
[----:B------:R-:W-:-:S04]  /*00c0*/  ULOP3.LUT UR5, UR5, 0xfffffffc, URZ, 0xc0, !UPT ;  /* 0xfffffffc05057892 */ /* 0x000fc8000f8ec03f */
[----:B------:R-:W-:-:S03]  /*00d0*/  UIADD3 UR7, UR4, -UR5, URZ ;  /* 0x8000000504077290 */ /* 0x000fc6000fffe03f */
[----:B-1----:R-:W-:Y:S09]  /*00e0*/  @P0 BRA `(.L_x_1) ;  /* 0x00000000002c0947 */ /* 0x002ff20003800000 */
[----:B------:R-:W-:Y:S02]  /*00f0*/  ULDC.64 UR4, c[0x0][0x198] ;  /* 0x0000660000047ab9 */ /* 0x000fe40000000a00 */
[----:B------:R-:W-:Y:S02]  /*0100*/  UIADD3 UR8, UP0, UR4, 0xf0, URZ ;  /* 0x000000f004087890 */ /* 0x000fe4000ff1e03f */
[----:B------:R-:W-:Y:S02]  /*0110*/  UIADD3 UR10, UP1, UR4, 0x1f0, URZ ;  /* 0x000001f0040a7890 */ /* 0x000fe4000ff3e03f */
[----:B------:R-:W-:Y:S02]  /*0120*/  UIADD3 UR4, UP2, UR4, 0x2f0, URZ ;  /* 0x000002f004047890 */ /* 0x000fe4000ff5e03f */
[----:B------:R-:W-:Y:S02]  /*0130*/  UIADD3.X UR9, URZ, UR5, URZ, UP0, !UPT ;  /* 0x000000053f097290 */ /* 0x000fe400087fe43f */
[----:B------:R-:W-:-:S02]  /*0140*/  UIADD3.X UR11, URZ, UR5, URZ, UP1, !UPT ;  /* 0x000000053f0b7290 */ /* 0x000fc40008ffe43f */
[----:B------:R-:W-:-:S05]  /*0150*/  UIADD3.X UR5, URZ, UR5, URZ, UP2, !UPT ;  /* 0x000000053f057290 */ /* 0x000fca00097fe43f */
[----:B------:R1:W-:Y:S02]  /*0160*/  UTMACCTL.PF [UR8] ;  /* 0x00000000080079b9 */ /* 0x0003e40008040000 */
[----:B------:R1:W-:Y:S02]  /*0170*/  UTMACCTL.PF [UR10] ;  /* 0x000000000a0079b9 */ /* 0x0003e40008040000 */
[----:B------:R1:W-:Y:S02]  /*0180*/  UTMACCTL.PF [UR4] ;  /* 0x00000000040079b9 */ /* 0x0003e40008040000 */
[----:B-1----:R-:W-:Y:S01]  /*0190*/  NOP ;  /* 0x0000000000007918 */ /* 0x002fe20000000000 */
.L_x_1:
[----:B------:R-:W-:Y:S05]  /*01a0*/  BSYNC B0 ;  /* 0x0000000000007941 */ /* 0x000fea0003800000 */
.L_x_0:
[----:B------:R-:W1:Y:S01]  /*01b0*/  SHFL.IDX PT, R4, R2, RZ, 0x1f ;  /* 0x00001fff02047589 */ /* 0x000e6200000e0000 */
[----:B--2---:R-:W-:Y:S01]  /*01c0*/  R2UR UR36, R3 ;  /* 0x00000000032472ca */ /* 0x004fe200000e0000 */
[----:B------:R-:W-:-:S12]  /*01d0*/  UISETP.NE.AND UP0, UPT, UR7, 0x1, UPT ;  /* 0x000000010700788c */ /* 0x000fd8000bf05270 */
[----:B------:R-:W-:Y:S02]  /*01e0*/  UIADD3 UR10, UR36, -0x1, URZ ;  /* 0xffffffff240a7890 */ /* 0x000fe4000fffe03f */
[----:B------:R-:W-:Y:S02]  /*01f0*/  UISETP.EQ.AND UP0, UPT, UR36, URZ, !UP0 ;  /* 0x0000003f2400728c */ /* 0x000fe4000c702270 */
[----:B------:R-:W-:Y:S02]  /*0200*/  UISETP.GE.U32.AND UP1, UPT, UR10, 0x4, UPT ;  /* 0x000000040a00788c */ /* 0x000fe4000bf26070 */
[----:B------:R-:W-:Y:S01]  /*0210*/  USEL UR6, URZ, 0x1, !UP0 ;  /* 0x000000013f067887 */ /* 0x000fe2000c000000 */
[----:B-1----:R-:W-:-:S03]  /*0220*/  ISETP.NE.AND P0, PT, R4, RZ, PT ;  /* 0x000000ff0400720c */ /* 0x002fc60003f05270 */
[----:B------:R-:W-:-:S10]  /*0230*/  USEL UR6, UR6, 0x2, UP1 ;  /* 0x0000000206067887 */ /* 0x000fd40008800000 */
[----:B------:R-:W-:Y:S05]  /*0240*/  @P0 BRA `(.L_x_2) ;  /* 0x0000000000480947 */ /* 0x000fea0003800000 */
[----:B------:R-:W1:Y:S01]  /*0250*/  S2UR UR11, SR_CgaCtaId ;  /* 0x00000000000b79c3 */ /* 0x000e620000008800 */
[----:B------:R-:W-:Y:S01]  /*0260*/  UMOV UR4, 0x400 ;  /* 0x0000040000047882 */ /* 0x000fe20000000000 */
[----:B------:R-:W-:Y:S01]  /*0270*/  UMOV UR5, 0x1 ;  /* 0x0000000100057882 */ /* 0x000fe20000000000 */
[----:B------:R-:W-:Y:S01]  /*0280*/  UMOV UR8, 0x80 ;  /* 0x0000008000087882 */ /* 0x000fe20000000000 */
[----:B------:R-:W-:Y:S01]  /*0290*/  ELECT P0, URZ, PT ;  /* 0x00000000003f782f */ /* 0x000fe20003800000 */
[----:B------:R-:W-:-:S04]  /*02a0*/  UIADD3 UR8, -UR8, 0x100000, URZ ;  /* 0x0010000008087890 */ /* 0x000fc8000fffe13f */
[----:B------:R-:W-:Y:S02]  /*02b0*/  USHF.L.U32 UR9, UR8, 0xb, URZ ;  /* 0x0000000b08097899 */ /* 0x000fe4000800063f */
[----:B------:R-:W-:Y:S02]  /*02c0*/  USHF.L.U32 UR8, UR8, 0x1, URZ ;  /* 0x0000000108087899 */ /* 0x000fe4000800063f */
[----:B-1----:R-:W-:Y:S02]  /*02d0*/  ULEA UR11, UR11, UR4, 0x18 ;  /* 0x000000040b0b7291 */ /* 0x002fe4000f8ec03f */
[----:B------:R-:W-:-:S04]  /*02e0*/  UIADD3 UR4, -UR5, 0x100000, URZ ;  /* 0x0010000005047890 */ /* 0x000fc8000fffe13f */
[----:B------:R-:W-:Y:S02]  /*02f0*/  USHF.L.U32 UR5, UR4, 0xb, URZ ;  /* 0x0000000b04057899 */ /* 0x000fe4000800063f */
[----:B------:R-:W-:Y:S01]  /*0300*/  USHF.L.U32 UR4, UR4, 0x1, URZ ;  /* 0x0000000104047899 */ /* 0x000fe2000800063f */
[----:B------:R-:W1:Y:S11]  /*0310*/  FENCE.VIEW.ASYNC.S ;  /* 0x00000000000073c6 */ /* 0x000e760000000000 */
[----:B-1----:R1:W2:Y:S01]  /*0320*/  SYNCS.EXCH.64 URZ, [UR11+0xc050], UR4 ;  /* 0x00c050040b3f75b2 */ /* 0x0022a20008000100 */
[----:B------:R1:W3:Y:S01]  /*0330*/  SYNCS.EXCH.64 URZ, [UR11+0xc060], UR8 ;  /* 0x00c060080b3f75b2 */ /* 0x0002e20008000100 */
[----:B------:R1:W4:Y:S01]  /*0340*/  SYNCS.EXCH.64 URZ, [UR11+0xc058], UR4 ;  /* 0x00c058040b3f75b2 */ /* 0x0003220008000100 */
[----:B------:R1:W1:Y:S01]  /*0350*/  SYNCS.EXCH.64 URZ, [UR11+0xc068], UR8 ;  /* 0x00c068080b3f75b2 */ /* 0x0002620008000100 */
[----:B------:R-:W-:Y:S01]  /*0360*/  NOP ;  /* 0x0000000000007918 */ /* 0x000fe20000000000 */
.L_x_2:
[----:B------:R-:W5:Y:S01]  /*0370*/  SHFL.IDX PT, R3, R2, RZ, 0x1f ;  /* 0x00001fff02037589 */ /* 0x000f6200000e0000 */
[----:B------:R-:W-:Y:S01]  /*0380*/  NOP ;  /* 0x0000000000007918 */ /* 0x000fe20000000000 */
[----:B-----5:R-:W-:-:S13]  /*0390*/  ISETP.NE.AND P0, PT, R3, RZ, PT ;  /* 0x000000ff0300720c */ /* 0x020fda0003f05270 */
[----:B------:R-:W-:Y:S05]  /*03a0*/  @P0 BRA `(.L_x_3) ;  /* 0x0000000000600947 */ /* 0x000fea0003800000 */
[----:B-1----:R-:W1:Y:S01]  /*03b0*/  S2UR UR5, SR_CgaCtaId ;  /* 0x00000000000579c3 */ /* 0x002e620000008800 */
[----:B------:R-:W-:Y:S01]  /*03c0*/  UMOV UR4, 0x400 ;  /* 0x0000040000047882 */ /* 0x000fe20000000000 */
[----:B------:R-:W-:Y:S01]  /*03d0*/  UMOV UR8, 0x1 ;  /* 0x0000000100087882 */ /* 0x000fe20000000000 */
[----:B------:R-:W-:Y:S01]  /*03e0*/  UMOV UR12, 0x100 ;  /* 0x00000100000c7882 */ /* 0x000fe20000000000 */
[----:B------:R-:W-:-:S04]  /*03f0*/  UIADD3 UR8, -UR8, 0x100000, URZ ;  /* 0x0010000008087890 */ /* 0x000fc8000fffe13f */
[----:B------:R-:W-:Y:S02]  /*0400*/  USHF.L.U32 UR9, UR8, 0xb, URZ ;  /* 0x0000000b08097899 */ /* 0x000fe4000800063f */
[----:B------:R-:W-:Y:S01]  /*0410*/  USHF.L.U32 UR8, UR8, 0x1, URZ ;  /* 0x0000000108087899 */ /* 0x000fe2000800063f */
[----:B------:R-:W-:Y:S01]  /*0420*/  ELECT P0, URZ, PT ;  /* 0x00000000003f782f */ /* 0x000fe20003800000 */
[----:B-1----:R-:W-:Y:S02]  /*0430*/  ULEA UR11, UR5, UR4, 0x18 ;  /* 0x00000004050b7291 */ /* 0x002fe4000f8ec03f */
[----:B------:R-:W-:-:S04]  /*0440*/  UIADD3 UR4, -UR12, 0x100000, URZ ;  /* 0x001000000c047890 */ /* 0x000fc8000fffe13f */
[----:B------:R-:W-:Y:S02]  /*0450*/  USHF.L.U32 UR5, UR4, 0xb, URZ ;  /* 0x0000000b04057899 */ /* 0x000fe4000800063f */
[----:B------:R-:W-:Y:S01]  /*0460*/  USHF.L.U32 UR4, UR4, 0x1, URZ ;  /* 0x0000000104047899 */ /* 0x000fe2000800063f */
[----:B------:R-:W1:Y:S03]  /*0470*/  FENCE.VIEW.ASYNC.S ;  /* 0x00000000000073c6 */ /* 0x000e660000000000 */
[----:B-1----:R1:W1:Y:S08]  /*0480*/  SYNCS.EXCH.64 URZ, [UR11+0xc000], UR8 ;  /* 0x00c000080b3f75b2 */ /* 0x0022700008000100 */
[----:B------:R1:W1:Y:S01]  /*0490*/  SYNCS.EXCH.64 URZ, [UR11+0xc028], UR4 ;  /* 0x00c028040b3f75b2 */ /* 0x0002620008000100 */
        /* <DEDUP_REMOVED lines=8> */
[----:B------:R-:W-:Y:S01]  /*0520*/  NOP ;  /* 0x0000000000007918 */ /* 0x000fe20000000000 */
.L_x_3:
        /* <DEDUP_REMOVED lines=21> */
[----:B------:R-:W-:Y:S01]  /*0680*/  NOP ;  /* 0x0000000000007918 */ /* 0x000fe20000000000 */
.L_x_4:
[----:B------:R-:W5:Y:S01]  /*0690*/  SHFL.IDX PT, R3, R2, RZ, 0x1f ;  /* 0x00001fff02037589 */ /* 0x000f6200000e0000 */
[----:B------:R-:W-:Y:S01]  /*06a0*/  ELECT P0, URZ, PT ;  /* 0x00000000003f782f */ /* 0x000fe20003800000 */
[----:B------:R-:W-:Y:S01]  /*06b0*/  NOP ;  /* 0x0000000000007918 */ /* 0x000fe20000000000 */
[----:B-1----:R-:W-:Y:S02]  /*06c0*/  UMOV UR4, 0x80 ;  /* 0x0000008000047882 */ /* 0x002fe40000000000 */
[C---:B-----5:R-:W-:Y:S02]  /*06d0*/  ISETP.NE.OR P0, PT, R3.reuse, RZ, !P0 ;  /* 0x000000ff0300720c */ /* 0x060fe40004705670 */
[----:B------:R-:W-:-:S11]  /*06e0*/  ISETP.NE.AND P2, PT, R3, RZ, PT ;  /* 0x000000ff0300720c */ /* 0x000fd60003f45270 */
[----:B------:R-:W-:Y:S01]  /*06f0*/  VOTEU.ALL UP0, P0 ;  /* 0x00000000003f7886 */ /* 0x000fe20000000000 */
[----:B------:R-:W-:Y:S01]  /*0700*/  VOTEU.ALL UP1, P0 ;  /* 0x00000000003f7886 */ /* 0x000fe20000020000 */
[----:B------:R-:W-:Y:S01]  /*0710*/  VOTEU.ALL UP2, P0 ;  /* 0x00000000003f7886 */ /* 0x000fe20000040000 */
[----:B------:R-:W-:Y:S02]  /*0720*/  VOTEU.ALL UP3, P0 ;  /* 0x00000000003f7886 */ /* 0x000fe40000060000 */
[----:B------:R-:W1:Y:S01]  /*0730*/  @!UP0 S2UR UR9, SR_CgaCtaId ;  /* 0x00000000000989c3 */ /* 0x000e620000008800 */
[----:B------:R-:W-:Y:S01]  /*0740*/  @!UP0 UMOV UR8, 0x400 ;  /* 0x0000040000088882 */ /* 0x000fe20000000000 */
[----:B------:R-:W-:-:S04]  /*0750*/  @!UP0 UIADD3 UR4, -UR4, 0x100000, URZ ;  /* 0x0010000004048890 */ /* 0x000fc8000fffe13f */
[----:B------:R-:W-:Y:S02]  /*0760*/  @!UP0 USHF.L.U32 UR5, UR4, 0xb, URZ ;  /* 0x0000000b04058899 */ /* 0x000fe4000800063f */
[----:B------:R-:W-:Y:S02]  /*0770*/  @!UP0 USHF.L.U32 UR4, UR4, 0x1, URZ ;  /* 0x0000000104048899 */ /* 0x000fe4000800063f */
[----:B-1----:R-:W-:Y:S01]  /*0780*/  @!UP0 ULEA UR8, UR9, UR8, 0x18 ;  /* 0x0000000809088291 */ /* 0x002fe2000f8ec03f */
[----:B------:R-:W-:Y:S01]  /*0790*/  VOTEU.ALL UP0, P0 ;  /* 0x00000000003f7886 */ /* 0x000fe20000000000 */
[----:B------:R-:W1:Y:S10]  /*07a0*/  FENCE.VIEW.ASYNC.S ;  /* 0x00000000000073c6 */ /* 0x000e740000000000 */
[----:B-1----:R1:W1:Y:S01]  /*07b0*/  @!UP0 SYNCS.EXCH.64 URZ, [UR8+0xc090], UR4 ;  /* 0x00c09004083f85b2 */ /* 0x0022620008000100 */
[----:B------:R1:W1:Y:S01]  /*07c0*/  @!UP1 SYNCS.EXCH.64 URZ, [UR8+0xc098], UR4 ;  /* 0x00c09804083f95b2 */ /* 0x0002620008000100 */
[----:B------:R1:W1:Y:S01]  /*07d0*/  @!UP2 SYNCS.EXCH.64 URZ, [UR8+0xc0a0], UR4 ;  /* 0x00c0a004083fa5b2 */ /* 0x0002620008000100 */
[----:B------:R1:W1:Y:S01]  /*07e0*/  @!UP3 SYNCS.EXCH.64 URZ, [UR8+0xc0a8], UR4 ;  /* 0x00c0a804083fb5b2 */ /* 0x0002620008000100 */
[----:B------:R-:W-:Y:S01]  /*07f0*/  NOP ;  /* 0x0000000000007918 */ /* 0x000fe20000000000 */
[----:B------:R-:W-:Y:S05]  /*0800*/  @P2 BRA `(.L_x_5) ;  /* 0x0000000000402947 */ /* 0x000fea0003800000 */
[----:B-1----:R-:W1:Y:S01]  /*0810*/  S2UR UR5, SR_CgaCtaId ;  /* 0x00000000000579c3 */ /* 0x002e620000008800 */
[----:B------:R-:W-:Y:S01]  /*0820*/  UMOV UR4, 0x400 ;  /* 0x0000040000047882 */ /* 0x000fe20000000000 */
[----:B------:R-:W-:Y:S01]  /*0830*/  UMOV UR8, 0x20 ;  /* 0x0000002000087882 */ /* 0x000fe20000000000 */
[----:B------:R-:W-:Y:S01]  /*0840*/  UMOV UR9, 0x80 ;  /* 0x0000008000097882 */ /* 0x000fe20000000000 */
[----:B------:R-:W-:Y:S01]  /*0850*/  ELECT P0, URZ, PT ;  /* 0x00000000003f782f */ /* 0x000fe20003800000 */
[----:B-1----:R-:W-:Y:S02]  /*0860*/  ULEA UR11, UR5, UR4, 0x18 ;  /* 0x00000004050b7291 */ /* 0x002fe4000f8ec03f */
[----:B------:R-:W-:-:S04]  /*0870*/  UIADD3 UR4, -UR8, 0x100000, URZ ;  /* 0x0010000008047890 */ /* 0x000fc8000fffe13f */
[----:B------:R-:W-:Y:S02]  /*0880*/  USHF.L.U32 UR5, UR4, 0xb, URZ ;  /* 0x0000000b04057899 */ /* 0x000fe4000800063f */
[----:B------:R-:W-:Y:S02]  /*0890*/  USHF.L.U32 UR4, UR4, 0x1, URZ ;  /* 0x0000000104047899 */ /* 0x000fe4000800063f */
[----:B------:R-:W-:-:S04]  /*08a0*/  UIADD3 UR8, -UR9, 0x100000, URZ ;  /* 0x0010000009087890 */ /* 0x000fc8000fffe13f */
[----:B------:R-:W-:Y:S02]  /*08b0*/  USHF.L.U32 UR9, UR8, 0xb, URZ ;  /* 0x0000000b08097899 */ /* 0x000fe4000800063f */
[----:B------:R-:W-:Y:S01]  /*08c0*/  USHF.L.U32 UR8, UR8, 0x1, URZ ;  /* 0x0000000108087899 */ /* 0x000fe2000800063f */
[----:B------:R-:W1:Y:S03]  /*08d0*/  FENCE.VIEW.ASYNC.S ;  /* 0x00000000000073c6 */ /* 0x000e660000000000 */
[----:B-1----:R1:W1:Y:S08]  /*08e0*/  SYNCS.EXCH.64 URZ, [UR11+0xc0c0], UR4 ;  /* 0x00c0c0040b3f75b2 */ /* 0x0022700008000100 */
[----:B------:R1:W1:Y:S01]  /*08f0*/  SYNCS.EXCH.64 URZ, [UR11+0xc0c8], UR8 ;  /* 0x00c0c8080b3f75b2 */ /* 0x0002620008000100 */
[----:B------:R-:W-:Y:S01]  /*0900*/  NOP ;  /* 0x0000000000007918 */ /* 0x000fe20000000000 */
.L_x_5:
[----:B------:R-:W-:Y:S01]  /*0910*/  ISETP.NE.AND P0, PT, RZ, UR36, PT ;  /* 0x00000024ff007c0c */ /* 0x000fe2000bf05270 */
[----:B------:R-:W-:Y:S01]  /*0920*/  IMAD.U32 R2, RZ, RZ, UR7 ;  /* 0x00000007ff027e24 */ /* 0x000fe2000f8e00ff */
[----:B------:R-:W-:Y:S01]  /*0930*/  NOP ;  /* 0x0000000000007918 */ /* 0x000fe20000000000 */
[----:B-1234-:R-:W-:Y:S03]  /*0940*/  BAR.SYNC.DEFER_BLOCKING 0x0 ;  /* 0x0000000000007b1d */ /* 0x01efe60000010000 */
[----:B------:R-:W-:-:S07]  /*0950*/  ISETP.EQ.AND P2, PT, R2, 0x1, P1 ;  /* 0x000000010200780c */ /* 0x000fce0000f42270 */
[----:B------:R-:W-:Y:S06]  /*0960*/  @!P0 BRA `(.L_x_6) ;  /* 0x0000007c00408947 */ /* 0x000fec0003800000 */
[----:B------:R-:W-:-:S06]  /*0970*/  UISETP.GT.U32.AND UP0, UPT, UR10, 0x3, UPT ;  /* 0x000000030a00788c */ /* 0x000fcc000bf04070 */
[----:B------:R-:W-:-:S13]  /*0980*/  PLOP3.LUT P0, PT, PT, PT, UP0, 0x80, 0x0 ;  /* 0x000000000000781c */ /* 0x000fda0003f0f008 */
[----:B------:R-:W-:Y:S05]  /*0990*/  @P0 EXIT ;  /* 0x000000000000094d */ /* 0x000fea0003800000 */
.L_x_7:
[----:B------:R-:W-:-:S08]  /*09a0*/  NOP ;  /* 0x0000000000007918 */ /* 0x000fd00000000000 */
[----:B------:R-:W1:Y:S02]  /*09b0*/  USETMAXREG.TRY_ALLOC.CTAPOOL UP0, 0xf0 ;  /* 0x000000f0000079c8 */ /* 0x000e640008000600 */
[----:B-1----:R-:W-:-:S13]  /*09c0*/  PLOP3.LUT P0, PT, PT, PT, UP0, 0x80, 0x0 ;  /* 0x000000000000781c */ /* 0x002fda0003f0f008 */
[----:B------:R-:W-:Y:S05]  /*09d0*/  @!P0 BRA `(.L_x_7) ;  /* 0xfffffffc00f08947 */ /* 0x000fea000383ffff */
[----:B------:R-:W-:Y:S01]  /*09e0*/  UISETP.NE.AND UP0, UPT, UR36, 0x1, UPT ;  /* 0x000000012400788c */ /* 0x000fe2000bf05270 */
[----:B------:R-:W1:Y:S01]  /*09f0*/  S2UR UR42, SR_CTAID.X ;  /* 0x00000000002a79c3 */ /* 0x000e620000002500 */
[----:B------:R-:W-:Y:S01]  /*0a00*/  UMOV UR4, URZ ;  /* 0x0000003f00047c82 */ /* 0x000fe20008000000 */
[----:B------:R-:W-:-:S03]  /*0a10*/  UMOV UR5, URZ ;  /* 0x0000003f00057c82 */ /* 0x000fc60008000000 */
[----:B------:R-:W-:-:S13]  /*0a20*/  PLOP3.LUT P0, PT, PT, PT, UP0, 0x80, 0x0 ;  /* 0x000000000000781c */ /* 0x000fda0003f0f008 */
[----:B------:R-:W-:Y:S05]  /*0a30*/  @!P0 BRA `(.L_x_8) ;  /* 0x00000000003c8947 */ /* 0x000fea0003800000 */
[----:B------:R-:W-:Y:S01]  /*0a40*/  UISETP.NE.AND UP0, UPT, UR36, 0x2, UPT ;  /* 0x000000022400788c */ /* 0x000fe2000bf05270 */
[----:B------:R-:W-:-:S05]  /*0a50*/  UMOV UR5, 0x1 ;  /* 0x0000000100057882 */ /* 0x000fca0000000000 */
[----:B------:R-:W-:-:S13]  /*0a60*/  PLOP3.LUT P1, PT, PT, PT, UP0, 0x80, 0x0 ;  /* 0x000000000000781c */ /* 0x000fda0003f2f008 */
[----:B------:R-:W-:Y:S05]  /*0a70*/  @!P1 BRA `(.L_x_8) ;  /* 0x00000000002c9947 */ /* 0x000fea0003800000 */
[----:B------:R-:W-:-:S06]  /*0a80*/  UISETP.NE.AND UP0, UPT, UR36, 0x3, UPT ;  /* 0x000000032400788c */ /* 0x000fcc000bf05270 */
[----:B------:R-:W-:-:S13]  /*0a90*/  PLOP3.LUT P1, PT, PT, PT, UP0, 0x80, 0x0 ;  /* 0x000000000000781c */ /* 0x000fda0003f2f008 */
[----:B------:R-:W-:Y:S05]  /*0aa0*/  @!P1 BRA `(.L_x_9) ;  /* 0x0000000000189947 */ /* 0x000fea0003800000 */
[----:B------:R-:W-:-:S11]  /*0ab0*/  UISETP.NE.AND UP0, UPT, UR36, 0x4, UPT ;  /* 0x000000042400788c */ /* 0x000fd6000bf05270 */
[----:B------:R-:W-:Y:S01]  /*0ac0*/  @!UP0 UMOV UR4, 0x1 ;  /* 0x0000000100048882 */ /* 0x000fe20000000000 */
[----:B------:R-:W-:Y:S01]  /*0ad0*/  @!UP0 UMOV UR5, 0x1 ;  /* 0x0000000100058882 */ /* 0x000fe20000000000 */
[----:B------:R-:W-:Y:S01]  /*0ae0*/  @UP0 UMOV UR4, URZ ;  /* 0x0000003f00040c82 */ /* 0x000fe20008000000 */
[----:B------:R-:W-:Y:S01]  /*0af0*/  @UP0 UMOV UR5, URZ ;  /* 0x0000003f00050c82 */ /* 0x000fe20008000000 */
[----:B------:R-:W-:Y:S05]  /*0b00*/  BRA `(.L_x_8) ;  /* 0x0000000000087947 */ /* 0x000fea0003800000 */
.L_x_9:
[----:B------:R-:W-:Y:S01]  /*0b10*/  UMOV UR4, 0x1 ;  /* 0x0000000100047882 */ /* 0x000fe20000000000 */
[----:B------:R-:W-:-:S05]  /*0b20*/  UMOV UR5, URZ ;  /* 0x0000003f00057c82 */ /* 0x000fca0008000000 */
.L_x_8:
[----:B------:R-:W-:Y:S05]  /*0b30*/  @!P0 BRA `(.L_x_10) ;  /* 0x00000000003c8947 */ /* 0x000fea0003800000 */
[----:B------:R-:W-:-:S06]  /*0b40*/  UISETP.NE.AND UP0, UPT, UR36, 0x2, UPT ;  /* 0x000000022400788c */ /* 0x000fcc000bf05270 */
[----:B------:R-:W-:-:S13]  /*0b50*/  PLOP3.LUT P0, PT, PT, PT, UP0, 0x80, 0x0 ;  /* 0x000000000000781c */ /* 0x000fda0003f0f008 */
[----:B------:R-:W-:Y:S05]  /*0b60*/  @!P0 BRA `(.L_x_11) ;  /* 0x0000000000288947 */ /* 0x000fea0003800000 */
[----:B------:R-:W-:-:S06]  /*0b70*/  UISETP.NE.AND UP0, UPT, UR36, 0x3, UPT ;  /* 0x000000032400788c */ /* 0x000fcc000bf05270 */
[----:B------:R-:W-:-:S13]  /*0b80*/  PLOP3.LUT P0, PT, PT, PT, UP0, 0x80, 0x0 ;  /* 0x000000000000781c */ /* 0x000fda0003f0f008 */
[----:B------:R-:W-:Y:S05]  /*0b90*/  @!P0 BRA `(.L_x_12) ;  /* 0x0000000000148947 */ /* 0x000fea0003800000 */
[----:B------:R-:W-:-:S06]  /*0ba0*/  UISETP.NE.AND UP0, UPT, UR36, 0x4, UPT ;  /* 0x000000042400788c */ /* 0x000fcc000bf05270 */
[----:B------:R-:W-:-:S13]  /*0bb0*/  PLOP3.LUT P0, PT, PT, PT, UP0, 0x80, 0x0 ;  /* 0x000000000000781c */ /* 0x000fda0003f0f008 */
[----:B------:R-:W-:Y:S05]  /*0bc0*/  @P0 BRA `(.L_x_13) ;  /* 0x00000000001c0947 */ /* 0x000fea0003800000 */
[----:B-1----:R-:W-:Y:S01]  /*0bd0*/  ULEA UR42, UR42, 0x3, 0x1 ;  /* 0x000000032a2a7891 */ /* 0x002fe2000f8e083f */
[----:B------:R-:W-:Y:S11]  /*0be0*/  BRA `(.L_x_13) ;  /* 0x0000000000147947 */ /* 0x000ff60003800000 */
.L_x_12:
[----:B-1----:R-:W-:Y:S01]  /*0bf0*/  ULEA UR42, UR42, 0x2, 0x1 ;  /* 0x000000022a2a7891 */ /* 0x002fe2000f8e083f */
[----:B------:R-:W-:Y:S11]  /*0c00*/  BRA `(.L_x_13) ;  /* 0x00000000000c7947 */ /* 0x000ff60003800000 */
.L_x_11:
[----:B-1----:R-:W-:Y:S01]  /*0c10*/  ULEA UR42, UR42, 0x1, 0x1 ;  /* 0x000000012a2a7891 */ /* 0x002fe2000f8e083f */
[----:B------:R-:W-:Y:S11]  /*0c20*/  BRA `(.L_x_13) ;  /* 0x0000000000047947 */ /* 0x000ff60003800000 */
.L_x_10:
[----:B-1----:R-:W-:-:S12]  /*0c30*/  USHF.L.U32 UR42, UR42, 0x1, URZ ;  /* 0x000000012a2a7899 */ /* 0x002fd8000800063f */
.L_x_13:
[----:B------:R-:W-:-:S04]  /*0c40*/  ULOP3.LUT UR7, UR6, 0x1, URZ, 0xfc, !UPT ;  /* 0x0000000106077892 */ /* 0x000fc8000f8efc3f */
[----:B------:R-:W-:-:S06]  /*0c50*/  UISETP.NE.AND UP0, UPT, UR7, 0x3, UPT ;  /* 0x000000030700788c */ /* 0x000fcc000bf05270 */
[----:B------:R-:W-:-:S13]  /*0c60*/  PLOP3.LUT P0, PT, PT, PT, UP0, 0x80, 0x0 ;  /* 0x000000000000781c */ /* 0x000fda0003f0f008 */
[----:B------:R-:W-:Y:S05]  /*0c70*/  @!P0 BRA `(.L_x_14) ;  /* 0x0000000000048947 */ /* 0x000fea0003800000 */
[----:B-1----:R-:W-:Y:S01]  /*0c80*/  BPT.TRAP 0x1 ;  /* 0x000000040000795c */ /* 0x002fe20000300000 */
.L_x_14:
[----:B------:R-:W2:Y:S01]  /*0c90*/  S2UR UR7, SR_CgaCtaId ;  /* 0x00000000000779c3 */ /* 0x000ea20000008800 */
[----:B------:R-:W-:Y:S01]  /*0ca0*/  UMOV UR37, 0x400 ;  /* 0x0000040000257882 */ /* 0x000fe20000000000 */
[----:B------:R-:W-:-:S05]  /*0cb0*/  IMAD.U32 R2, RZ, RZ, UR4 ;  /* 0x00000004ff027e24 */ /* 0x000fca000f8e00ff */
[----:B------:R-:W-:Y:S01]  /*0cc0*/  SHF.L.U32 R2, R2, 0x1f, RZ ;  /* 0x0000001f02027819 */ /* 0x000fe200000006ff */
[----:B--2---:R-:W-:-:S04]  /*0cd0*/  ULEA UR37, UR7, UR37, 0x18 ;  /* 0x0000002507257291 */ /* 0x004fc8000f8ec03f */
[----:B------:R-:W-:-:S09]  /*0ce0*/  ULEA UR7, UR5, UR37, 0x3 ;  /* 0x0000002505077291 */ /* 0x000fd2000f8e183f */
[----:B------:R-:W2:Y:S02]  /*0cf0*/  SYNCS.PHASECHK.TRANS64.TRYWAIT P1, [UR7+0xc050], R2 ;  /* 0x00c05002ff0075a7 */ /* 0x000ea40008020147 */
[----:B--2---:R-:W-:Y:S05]  /*0d00*/  @!P1 BRA `(.L_x_15) ;  /* 0x0000008800649947 */ /* 0x004fea0003800000 */
.L_x_88:
[----:B------:R-:W-:Y:S05]  /*0d10*/  @!P0 BRA `(.L_x_16) ;  /* 0x0000000000048947 */ /* 0x000fea0003800000 */
[----:B-1----:R-:W-:Y:S01]  /*0d20*/  BPT.TRAP 0x1 ;  /* 0x000000040000795c */ /* 0x002fe20000300000 */
.L_x_16:
[----:B--2---:R-:W-:-:S04]  /*0d30*/  SHF.L.U32 R2, RZ, 0x1f, RZ ;  /* 0x0000001fff027819 */ /* 0x004fc800000006ff */
[----:B------:R-:W2:Y:S02]  /*0d40*/  SYNCS.PHASECHK.TRANS64.TRYWAIT P1, [UR37+0xc000], R2 ;  /* 0x00c00002ff0075a7 */ /* 0x000ea40008020165 */
[----:B--2---:R-:W-:Y:S05]  /*0d50*/  @!P1 BRA `(.L_x_17) ;  /* 0x0000008800689947 */ /* 0x004fea0003800000 */
.L_x_89:
[----:B------:R-:W-:Y:S02]  /*0d60*/  UIADD3 UR13, UR36, -0x1, URZ ;  /* 0xffffffff240d7890 */ /* 0x000fe4000fffe03f */
[----:B------:R-:W-:-:S04]  /*0d70*/  UIADD3 UR14, UR37, 0xc090, URZ ;  /* 0x0000c090250e7890 */ /* 0x000fc8000fffe03f */
[----:B------:R-:W-:Y:S01]  /*0d80*/  ISETP.NE.AND P1, PT, RZ, UR13, PT ;  /* 0x0000000dff007c0c */ /* 0x000fe2000bf25270 */
[----:B------:R-:W-:Y:S02]  /*0d90*/  ULEA UR10, UR10, UR14, 0x3 ;  /* 0x0000000e0a0a7291 */ /* 0x000fe4000f8e183f */
[----:B------:R-:W-:Y:S01]  /*0da0*/  USHF.L.U32 UR13, UR13, 0x3, URZ ;  /* 0x000000030d0d7899 */ /* 0x000fe2000800063f */
[----:B--2---:R-:W-:-:S04]  /*0db0*/  SEL R3, RZ, 0x1, P1 ;  /* 0x00000001ff037807 */ /* 0x004fc80000800000 */
[----:B------:R-:W-:-:S04]  /*0dc0*/  SHF.L.U32 R3, R3, 0x1f, RZ ;  /* 0x0000001f03037819 */ /* 0x000fc800000006ff */
[----:B------:R-:W2:Y:S02]  /*0dd0*/  SYNCS.PHASECHK.TRANS64.TRYWAIT P1, [UR10], R3 ;  /* 0x00000003ff0075a7 */ /* 0x000ea4000802014a */
[----:B--2---:R-:W-:Y:S05]  /*0de0*/  @!P1 BRA `(.L_x_18) ;  /* 0x00000088005c9947 */ /* 0x004fea0003800000 */
.L_x_90:
[----:B------:R-:W-:Y:S01]  /*0df0*/  USHF.R.U32.HI UR4, URZ, 0x4, UR37 ;  /* 0x000000043f047899 */ /* 0x000fe20008011625 */
[----:B------:R-:W-:Y:S01]  /*0e00*/  WARPGROUP.ARRIVE ;  /* 0x00000000000079c5 */ /* 0x000fe20000000000 */
[----:B------:R-:W-:Y:S01]  /*0e10*/  UIADD3 UR7, UR37, 0x2000, URZ ;  /* 0x0000200025077890 */ /* 0x000fe2000fffe03f */
[----:B------:R-:W-:Y:S01]  /*0e20*/  IMAD.MOV.U32 R119, RZ, RZ, RZ ;  /* 0x000000ffff777224 */ /* 0x000fe200078e00ff */
[----:B------:R-:W-:Y:S01]  /*0e30*/  ULOP3.LUT UR4, UR4, 0x3fff, URZ, 0xc0, !UPT ;  /* 0x00003fff04047892 */ /* 0x000fe2000f8ec03f */
[----:B------:R-:W-:Y:S01]  /*0e40*/  IMAD.MOV.U32 R15, RZ, RZ, 0x2130 ;  /* 0x00002130ff0f7424 */ /* 0x000fe200078e00ff */
[----:B------:R-:W-:Y:S02]  /*0e50*/  USHF.R.U32.HI UR7, URZ, 0x4, UR7 ;  /* 0x000000043f077899 */ /* 0x000fe40008011607 */
[----:B------:R-:W-:Y:S02]  /*0e60*/  ULOP3.LUT UR4, UR4, 0x10000, URZ, 0xfc, !UPT ;  /* 0x0001000004047892 */ /* 0x000fe4000f8efc3f */
[----:B------:R-:W-:-:S02]  /*0e70*/  ULOP3.LUT UR7, UR7, 0x3fff, URZ, 0xc0, !UPT ;  /* 0x00003fff07077892 */ /* 0x000fc4000f8ec03f */
[----:B------:R-:W-:Y:S02]  /*0e80*/  ULEA UR4, UR5, UR4, 0x8 ;  /* 0x0000000405047291 */ /* 0x000fe4000f8e403f */
[----:B------:R-:W-:Y:S01]  /*0e90*/  ULOP3.LUT UR12, UR7, 0x10000, URZ, 0xfc, !UPT ;  /* 0x00010000070c7892 */ /* 0x000fe2000f8efc3f */
[----:B------:R-:W-:Y:S01]  /*0ea0*/  UMOV UR5, 0x80000020 ;  /* 0x8000002000057882 */ /* 0x000fe20000000000 */
[----:B------:R-:W-:Y:S01]  /*0eb0*/  UMOV UR11, 0x80000020 ;  /* 0x80000020000b7882 */ /* 0x000fe20000000000 */
[----:B------:R-:W-:Y:S02]  /*0ec0*/  UMOV UR9, UR5 ;  /* 0x0000000500097c82 */ /* 0x000fe40008000000 */
[----:B------:R-:W-:Y:S01]  /*0ed0*/  UMOV UR8, UR4 ;  /* 0x0000000400087c82 */ /* 0x000fe20008000000 */
[----:B------:R-:W-:Y:S01]  /*0ee0*/  ULDC UR7, c[0x0][0x604] ;  /* 0x0001810000077ab9 */ /* 0x000fe20000000800 */
[----:B------:R-:W-:Y:S02]  /*0ef0*/  UMOV UR10, UR12 ;  /* 0x0000000c000a7c82 */ /* 0x000fe40008000000 */
[----:B------:R-:W-:Y:S01]  /*0f00*/  QGMMA.64x128x32.F32.E4M3.E4M3 R24, gdesc[UR8], RZ, !UPT, gsb0 ;  /* 0x01e00000081879f3 */ /* 0x000fe2000c0008ff */
[----:B------:R-:W-:-:S02]  /*0f10*/  UIADD3 UR8, UR4, 0x2, URZ ;  /* 0x0000000204087890 */ /* 0x000fc4000fffe03f */
[----:B------:R-:W-:Y:S01]  /*0f20*/  UIADD3 UR10, UR12, 0x2, URZ ;  /* 0x000000020c0a7890 */ /* 0x000fe2000fffe03f */
[----:B------:R-:W-:Y:S01]  /*0f30*/  UMOV UR9, 0x80000020 ;  /* 0x8000002000097882 */ /* 0x000fe20000000000 */
[----:B------:R-:W-:Y:S01]  /*0f40*/  UMOV UR11, 0x80000020 ;  /* 0x80000020000b7882 */ /* 0x000fe20000000000 */
[----:B------:R-:W-:Y:S02]  /*0f50*/  WARPGROUP.DEPBAR.LE gsb0, 0x0 ;  /* 0x00008000000079c5 */ /* 0x000fe40000010000 */
[----:B------:R-:W-:-:S06]  /*0f60*/  WARPGROUP.ARRIVE ;  /* 0x00000000000079c5 */ /* 0x000fcc0000000000 */
[----:B------:R-:W-:Y:S03]  /*0f70*/  QGMMA.64x128x32.F32.E4M3.E4M3 R24, gdesc[UR8], R24, gsb0 ;  /* 0x01e00000081879f3 */ /* 0x000fe60008000818 */
[----:B------:R-:W-:Y:S02]  /*0f80*/  WARPGROUP.DEPBAR.LE gsb0, 0x0 ;  /* 0x00008000000079c5 */ /* 0x000fe40000010000 */
[----:B--2---:R-:W-:-:S04]  /*0f90*/  FMNMX R3, R24, R25, !PT ;  /* 0x0000001918037209 */ /* 0x004fc80007800000 */
[----:B------:R-:W-:-:S04]  /*0fa0*/  FMNMX R4, R28, R3, !PT ;  /* 0x000000031c047209 */ /* 0x000fc80007800000 */
        /* <DEDUP_REMOVED lines=28> */
[----:B------:R-:W-:-:S05]  /*1170*/  FMNMX R4, R85, R4, !PT ;  /* 0x0000000455047209 */ /* 0x000fca0007800000 */
[----:B------:R-:W2:Y:S02]  /*1180*/  SHFL.BFLY PT, R3, R4, 0x1, 0x1f ;  /* 0x0c201f0004037f89 */ /* 0x000ea400000e0000 */
[----:B--2---:R-:W-:-:S05]  /*1190*/  FMNMX R5, R4, R3, !PT ;  /* 0x0000000304057209 */ /* 0x004fca0007800000 */
[----:B------:R-:W2:Y:S02]  /*11a0*/  SHFL.BFLY PT, R6, R5, 0x2, 0x1f ;  /* 0x0c401f0005067f89 */ /* 0x000ea400000e0000 */
[----:B--2---:R-:W-:Y:S02]  /*11b0*/  FMNMX R3, R5, R6, !PT ;  /* 0x0000000605037209 */ /* 0x004fe40007800000 */
[----:B------:R-:W-:Y:S02]  /*11c0*/  FMNMX R5, R26, R27, !PT ;  /* 0x0000001b1a057209 */ /* 0x000fe40007800000 */
[C---:B------:R-:W-:Y:S02]  /*11d0*/  FSETP.NEU.AND P1, PT, R3.reuse, -INF , PT ;  /* 0xff8000000300780b */ /* 0x040fe40003f2d000 */
[----:B------:R-:W-:Y:S02]  /*11e0*/  FMNMX R4, R30, R5, !PT ;  /* 0x000000051e047209 */ /* 0x000fe40007800000 */
[----:B------:R-:W-:-:S02]  /*11f0*/  FSEL R6, R3, RZ, P1 ;  /* 0x000000ff03067208 */ /* 0x000fc40000800000 */
[----:B------:R-:W-:-:S03]  /*1200*/  FMNMX R5, R31, R4, !PT ;  /* 0x000000041f057209 */ /* 0x000fc60007800000 */
[----:B------:R-:W-:Y:S01]  /*1210*/  FMUL R7, R6, UR7 ;  /* 0x0000000706077c20 */ /* 0x000fe20008400000 */
[----:B------:R-:W-:-:S03]  /*1220*/  FMNMX R4, R34, R5, !PT ;  /* 0x0000000522047209 */ /* 0x000fc60007800000 */
[--C-:B------:R-:W-:Y:S01]  /*1230*/  FFMA R8, R24, UR7, -R7.reuse ;  /* 0x0000000718087c23 */ /* 0x100fe20008000807 */
[--C-:B------:R-:W-:Y:S01]  /*1240*/  FFMA R29, R29, UR7, -R7.reuse ;  /* 0x000000071d1d7c23 */ /* 0x100fe20008000807 */
[----:B------:R-:W-:Y:S01]  /*1250*/  FMNMX R5, R35, R4, !PT ;  /* 0x0000000423057209 */ /* 0x000fe20007800000 */
[--C-:B------:R-:W-:Y:S01]  /*1260*/  FFMA R10, R28, UR7, -R7.reuse ;  /* 0x000000071c0a7c23 */ /* 0x100fe20008000807 */
[--C-:B------:R-:W-:Y:S01]  /*1270*/  FFMA R6, R25, UR7, -R7.reuse ;  /* 0x0000000719067c23 */ /* 0x100fe20008000807 */
[----:B------:R-:W-:Y:S01]  /*1280*/  FSETP.GEU.AND P2, PT, R8, -126, PT ;  /* 0xc2fc00000800780b */ /* 0x000fe20003f4e000 */
[--C-:B------:R-:W-:Y:S01]  /*1290*/  FFMA R32, R32, UR7, -R7.reuse ;  /* 0x0000000720207c23 */ /* 0x100fe20008000807 */
[----:B------:R-:W-:Y:S01]  /*12a0*/  FMNMX R4, R38, R5, !PT ;  /* 0x0000000526047209 */ /* 0x000fe20007800000 */
[--C-:B------:R-:W-:Y:S01]  /*12b0*/  FFMA R33, R33, UR7, -R7.reuse ;  /* 0x0000000721217c23 */ /* 0x100fe20008000807 */
[----:B------:R-:W-:Y:S01]  /*12c0*/  FSETP.GEU.AND P5, PT, R29, -126, PT ;  /* 0xc2fc00001d00780b */ /* 0x000fe20003fae000 */
[--C-:B------:R-:W-:Y:S01]  /*12d0*/  FFMA R36, R36, UR7, -R7.reuse ;  /* 0x0000000724247c23 */ /* 0x100fe20008000807 */
[----:B------:R-:W-:Y:S01]  /*12e0*/  FSETP.GEU.AND P6, PT, R10, -126, PT ;  /* 0xc2fc00000a00780b */ /* 0x000fe20003fce000 */
[--C-:B------:R-:W-:Y:S01]  /*12f0*/  FFMA R41, R41, UR7, -R7.reuse ;  /* 0x0000000729297c23 */ /* 0x100fe20008000807 */
[----:B------:R-:W-:Y:S01]  /*1300*/  FMNMX R5, R39, R4, !PT ;  /* 0x0000000427057209 */ /* 0x000fe20007800000 */
[--C-:B------:R-:W-:Y:S01]  /*1310*/  FFMA R40, R40, UR7, -R7.reuse ;  /* 0x0000000728287c23 */ /* 0x100fe20008000807 */
[----:B------:R-:W-:Y:S01]  /*1320*/  FSETP.GEU.AND P1, PT, R6, -126, PT ;  /* 0xc2fc00000600780b */ /* 0x000fe20003f2e000 */
[--C-:B------:R-:W-:Y:S01]  /*1330*/  FFMA R37, R37, UR7, -R7.reuse ;  /* 0x0000000725257c23 */ /* 0x100fe20008000807 */
[----:B------:R-:W-:Y:S01]  /*1340*/  FMNMX R4, R42, R5, !PT ;  /* 0x000000052a047209 */ /* 0x000fe20007800000 */
[----:B------:R-:W-:Y:S01]  /*1350*/  @!P2 FMUL R8, R8, 0.5 ;  /* 0x3f0000000808a820 */ /* 0x000fe20000400000 */
[----:B------:R-:W-:Y:S01]  /*1360*/  FSETP.GEU.AND P3, PT, R32, -126, PT ;  /* 0xc2fc00002000780b */ /* 0x000fe20003f6e000 */
[--C-:B------:R-:W-:Y:S01]  /*1370*/  FFMA R44, R44, UR7, -R7.reuse ;  /* 0x000000072c2c7c23 */ /* 0x100fe20008000807 */
[----:B------:R-:W-:Y:S01]  /*1380*/  FMNMX R5, R43, R4, !PT ;  /* 0x000000042b057209 */ /* 0x000fe20007800000 */
[----:B------:R-:W-:Y:S01]  /*1390*/  @!P5 FMUL R29, R29, 0.5 ;  /* 0x3f0000001d1dd820 */ /* 0x000fe20000400000 */
[----:B------:R-:W-:Y:S01]  /*13a0*/  FSETP.GEU.AND P4, PT, R33, -126, PT ;  /* 0xc2fc00002100780b */ /* 0x000fe20003f8e000 */
[----:B------:R-:W2:Y:S01]  /*13b0*/  MUFU.EX2 R8, R8 ;  /* 0x0000000800087308 */ /* 0x000ea20000000800 */
[----:B------:R-:W-:Y:S01]  /*13c0*/  FMNMX R4, R46, R5, !PT ;  /* 0x000000052e047209 */ /* 0x000fe20007800000 */
[----:B------:R-:W-:Y:S01]  /*13d0*/  @!P6 FMUL R10, R10, 0.5 ;  /* 0x3f0000000a0ae820 */ /* 0x000fe20000400000 */
[--C-:B------:R-:W-:Y:S01]  /*13e0*/  FFMA R45, R45, UR7, -R7.reuse ;  /* 0x000000072d2d7c23 */ /* 0x100fe20008000807 */
[----:B------:R-:W-:Y:S01]  /*13f0*/  @!P1 FMUL R6, R6, 0.5 ;  /* 0x3f00000006069820 */ /* 0x000fe20000400000 */
[----:B------:R-:W-:Y:S01]  /*1400*/  FMNMX R5, R47, R4, !PT ;  /* 0x000000042f057209 */ /* 0x000fe20007800000 */
[--C-:B------:R-:W-:Y:S01]  /*1410*/  FFMA R48, R48, UR7, -R7.reuse ;  /* 0x0000000730307c23 */ /* 0x100fe20008000807 */
[--C-:B------:R-:W-:Y:S01]  /*1420*/  FFMA R53, R53, UR7, -R7.reuse ;  /* 0x0000000735357c23 */ /* 0x100fe20008000807 */
[----:B------:R-:W3:Y:S01]  /*1430*/  MUFU.EX2 R12, R29 ;  /* 0x0000001d000c7308 */ /* 0x000ee20000000800 */
[----:B------:R-:W-:Y:S01]  /*1440*/  FMNMX R4, R50, R5, !PT ;  /* 0x0000000532047209 */ /* 0x000fe20007800000 */
[----:B------:R-:W-:Y:S01]  /*1450*/  @!P3 FMUL R32, R32, 0.5 ;  /* 0x3f0000002020b820 */ /* 0x000fe20000400000 */
[--C-:B------:R-:W-:Y:S01]  /*1460*/  FFMA R52, R52, UR7, -R7.reuse ;  /* 0x0000000734347c23 */ /* 0x100fe20008000807 */
[----:B------:R-:W-:Y:S01]  /*1470*/  @!P4 FMUL R33, R33, 0.5 ;  /* 0x3f0000002121c820 */ /* 0x000fe20000400000 */
[----:B------:R-:W-:Y:S01]  /*1480*/  FMNMX R5, R51, R4, !PT ;  /* 0x0000000433057209 */ /* 0x000fe20007800000 */
[--C-:B------:R-:W-:Y:S01]  /*1490*/  FFMA R49, R49, UR7, -R7.reuse ;  /* 0x0000000731317c23 */ /* 0x100fe20008000807 */
[--C-:B------:R-:W-:Y:S01]  /*14a0*/  FFMA R56, R56, UR7, -R7.reuse ;  /* 0x0000000738387c23 */ /* 0x100fe20008000807 */
[----:B------:R-:W4:Y:S01]  /*14b0*/  MUFU.EX2 R10, R10 ;  /* 0x0000000a000a7308 */ /* 0x000f220000000800 */
[----:B--2---:R-:W-:Y:S01]  /*14c0*/  @!P2 FMUL R8, R8, R8 ;  /* 0x000000080808a220 */ /* 0x004fe20000400000 */
[----:B------:R-:W-:Y:S01]  /*14d0*/  FSETP.GEU.AND P2, PT, R36, -126, PT ;  /* 0xc2fc00002400780b */ /* 0x000fe20003f4e000 */
[--C-:B------:R-:W-:Y:S01]  /*14e0*/  FFMA R57, R57, UR7, -R7.reuse ;  /* 0x0000000739397c23 */ /* 0x100fe20008000807 */
[----:B------:R-:W-:Y:S01]  /*14f0*/  FMNMX R4, R54, R5, !PT ;  /* 0x0000000536047209 */ /* 0x000fe20007800000 */
[--C-:B------:R-:W-:Y:S01]  /*1500*/  FFMA R60, R60, UR7, -R7.reuse ;  /* 0x000000073c3c7c23 */ /* 0x100fe20008000807 */
[--C-:B------:R-:W-:Y:S01]  /*1510*/  FFMA R65, R65, UR7, -R7.reuse ;  /* 0x0000000741417c23 */ /* 0x100fe20008000807 */
[--C-:B------:R-:W-:Y:S01]  /*1520*/  FFMA R61, R61, UR7, -R7.reuse ;  /* 0x000000073d3d7c23 */ /* 0x100fe20008000807 */
[----:B------:R-:W2:Y:S01]  /*1530*/  MUFU.EX2 R6, R6 ;  /* 0x0000000600067308 */ /* 0x000ea20000000800 */
[----:B---3--:R-:W-:Y:S01]  /*1540*/  @!P5 FMUL R12, R12, R12 ;  /* 0x0000000c0c0cd220 */ /* 0x008fe20000400000 */
[----:B------:R-:W-:Y:S01]  /*1550*/  FSETP.GEU.AND P5, PT, R41, -126, PT ;  /* 0xc2fc00002900780b */ /* 0x000fe20003fae000 */
[--C-:B------:R-:W-:Y:S01]  /*1560*/  FFMA R64, R64, UR7, -R7.reuse ;  /* 0x0000000740407c23 */ /* 0x100fe20008000807 */
[----:B------:R-:W-:Y:S01]  /*1570*/  FMNMX R5, R55, R4, !PT ;  /* 0x0000000437057209 */ /* 0x000fe20007800000 */
[--C-:B------:R-:W-:Y:S01]  /*1580*/  FFMA R68, R68, UR7, -R7.reuse ;  /* 0x0000000744447c23 */ /* 0x100fe20008000807 */
[--C-:B------:R-:W-:Y:S01]  /*1590*/  FFMA R69, R69, UR7, -R7.reuse ;  /* 0x0000000745457c23 */ /* 0x100fe20008000807 */
[----:B------:R-:W-:Y:S01]  /*15a0*/  @!P2 FMUL R36, R36, 0.5 ;  /* 0x3f0000002424a820 */ /* 0x000fe20000400000 */
[----:B------:R-:W3:Y:S01]  /*15b0*/  MUFU.EX2 R32, R32 ;  /* 0x0000002000207308 */ /* 0x000ee20000000800 */
[----:B----4-:R-:W-:Y:S01]  /*15c0*/  @!P6 FMUL R10, R10, R10 ;  /* 0x0000000a0a0ae220 */ /* 0x010fe20000400000 */
[----:B------:R-:W-:Y:S01]  /*15d0*/  FMNMX R4, R58, R5, !PT ;  /* 0x000000053a047209 */ /* 0x000fe20007800000 */
[--C-:B------:R-:W-:Y:S01]  /*15e0*/  FFMA R72, R72, UR7, -R7.reuse ;  /* 0x0000000748487c23 */ /* 0x100fe20008000807 */
[----:B------:R-:W-:Y:S01]  /*15f0*/  FSETP.GEU.AND P6, PT, R40, -126, PT ;  /* 0xc2fc00002800780b */ /* 0x000fe20003fce000 */
[--C-:B------:R-:W-:Y:S01]  /*1600*/  FFMA R77, R77, UR7, -R7.reuse ;  /* 0x000000074d4d7c23 */ /* 0x100fe20008000807 */
[----:B------:R-:W-:Y:S01]  /*1610*/  FMNMX R5, R59, R4, !PT ;  /* 0x000000043b057209 */ /* 0x000fe20007800000 */
[----:B------:R-:W-:Y:S01]  /*1620*/  @!P5 FMUL R41, R41, 0.5 ;  /* 0x3f0000002929d820 */ /* 0x000fe20000400000 */
        /* <DEDUP_REMOVED lines=11> */
[----:B------:R-:W-:Y:S01]  /*16e0*/  @!P6 FMUL R40, R40, 0.5 ;  /* 0x3f0000002828e820 */ /* 0x000fe20000400000 */
[----:B------:R-:W-:Y:S01]  /*16f0*/  FMNMX R5, R63, R4, !PT ;  /* 0x000000043f057209 */ /* 0x000fe20007800000 */
[--C-:B------:R-:W-:Y:S01]  /*1700*/  FFMA R81, R81, UR7, -R7.reuse ;  /* 0x0000000751517c23 */ /* 0x100fe20008000807 */
[----:B------:R-:W-:Y:S01]  /*1710*/  FFMA R7, R85, UR7, -R7 ;  /* 0x0000000755077c23 */ /* 0x000fe20008000807 */
[----:B------:R-:W-:Y:S01]  /*1720*/  @!P1 FMUL R37, R37, 0.5 ;  /* 0x3f00000025259820 */ /* 0x000fe20000400000 */
[----:B------:R-:W3:Y:S01]  /*1730*/  MUFU.EX2 R18, R41 ;  /* 0x0000002900127308 */ /* 0x000ee20000000800 */
[----:B----4-:R-:W-:Y:S01]  /*1740*/  @!P4 FMUL R14, R14, R14 ;  /* 0x0000000e0e0ec220 */ /* 0x010fe20000400000 */
[----:B------:R-:W-:-:S02]  /*1750*/  FSETP.GEU.AND P4, PT, R45, -126, PT ;  /* 0xc2fc00002d00780b */ /* 0x000fc40003f8e000 */
[----:B------:R-:W-:Y:S02]  /*1760*/  FMNMX R4, R66, R5, !PT ;  /* 0x0000000542047209 */ /* 0x000fe40007800000 */
[----:B------:R-:W-:Y:S01]  /*1770*/  F2FP.SATFINITE.E4M3.F32.PACK_AB_MERGE_C R85, R119, R14, RZ ;  /* 0x0000000e7755723e */ /* 0x000fe200048070ff */
[----:B------:R-:W-:Y:S01]  /*1780*/  @!P3 FMUL R44, R44, 0.5 ;  /* 0x3f0000002c2cb820 */ /* 0x000fe20000400000 */
[----:B------:R-:W4:Y:S01]  /*1790*/  MUFU.EX2 R40, R40 ;  /* 0x0000002800287308 */ /* 0x000f220000000800 */
[----:B------:R-:W-:Y:S01]  /*17a0*/  FMNMX R5, R67, R4, !PT ;  /* 0x0000000443057209 */ /* 0x000fe20007800000 */
[----:B--2---:R-:W-:Y:S01]  /*17b0*/  @!P2 FMUL R36, R36, R36 ;  /* 0x000000242424a220 */ /* 0x004fe20000400000 */
[----:B------:R-:W-:Y:S02]  /*17c0*/  FSETP.GEU.AND P2, PT, R48, -126, PT ;  /* 0xc2fc00003000780b */ /* 0x000fe40003f4e000 */
[----:B------:R-:W-:Y:S02]  /*17d0*/  FMNMX R4, R70, R5, !PT ;  /* 0x0000000546047209 */ /* 0x000fe40007800000 */
[----:B------:R-:W-:Y:S01]  /*17e0*/  @!P4 FMUL R45, R45, 0.5 ;  /* 0x3f0000002d2dc820 */ /* 0x000fe20000400000 */
[----:B------:R-:W2:Y:S01]  /*17f0*/  MUFU.EX2 R16, R37 ;  /* 0x0000002500107308 */ /* 0x000ea20000000800 */
[----:B------:R-:W-:Y:S01]  /*1800*/  FMNMX R5, R71, R4, !PT ;  /* 0x0000000447057209 */ /* 0x000fe20007800000 */
[----:B---3--:R-:W-:Y:S01]  /*1810*/  @!P5 FMUL R18, R18, R18 ;  /* 0x000000121212d220 */ /* 0x008fe20000400000 */
[----:B------:R-:W-:-:S02]  /*1820*/  FSETP.GEU.AND P5, PT, R53, -126, PT ;  /* 0xc2fc00003500780b */ /* 0x000fc40003fae000 */
[----:B------:R-:W-:Y:S02]  /*1830*/  FMNMX R4, R74, R5, !PT ;  /* 0x000000054a047209 */ /* 0x000fe40007800000 */
[----:B------:R-:W-:Y:S01]  /*1840*/  F2FP.SATFINITE.E4M3.F32.PACK_AB_MERGE_C R89, R119, R36, RZ ;  /* 0x000000247759723e */ /* 0x000fe200048070ff */
[----:B------:R-:W3:Y:S01]  /*1850*/  MUFU.EX2 R44, R44 ;  /* 0x0000002c002c7308 */ /* 0x000ee20000000800 */
[----:B------:R-:W-:Y:S01]  /*1860*/  FMNMX R5, R75, R4, !PT ;  /* 0x000000044b057209 */ /* 0x000fe20007800000 */
[----:B----4-:R-:W-:Y:S01]  /*1870*/  @!P6 FMUL R40, R40, R40 ;  /* 0x000000282828e220 */ /* 0x010fe20000400000 */
[----:B------:R-:W-:Y:S01]  /*1880*/  @!P2 FMUL R48, R48, 0.5 ;  /* 0x3f0000003030a820 */ /* 0x000fe20000400000 */
[----:B------:R-:W-:Y:S02]  /*1890*/  FSETP.GEU.AND P6, PT, R52, -126, PT ;  /* 0xc2fc00003400780b */ /* 0x000fe40003fce000 */
[----:B------:R-:W-:Y:S02]  /*18a0*/  FMNMX R4, R78, R5, !PT ;  /* 0x000000054e047209 */ /* 0x000fe40007800000 */
[----:B------:R4:W5:Y:S01]  /*18b0*/  MUFU.EX2 R20, R45 ;  /* 0x0000002d00147308 */ /* 0x0009620000000800 */
[----:B--2---:R-:W-:Y:S01]  /*18c0*/  @!P1 FMUL R16, R16, R16 ;  /* 0x0000001010109220 */ /* 0x004fe20000400000 */
[----:B------:R-:W-:Y:S01]  /*18d0*/  FSETP.GEU.AND P1, PT, R49, -126, PT ;  /* 0xc2fc00003100780b */ /* 0x000fe20003f2e000 */
[----:B------:R-:W-:Y:S01]  /*18e0*/  @!P5 FMUL R53, R53, 0.5 ;  /* 0x3f0000003535d820 */ /* 0x000fe20000400000 */
[----:B------:R-:W-:-:S02]  /*18f0*/  FMNMX R5, R79, R4, !PT ;  /* 0x000000044f057209 */ /* 0x000fc40007800000 */
[C---:B------:R-:W-:Y:S02]  /*1900*/  F2FP.SATFINITE.E4M3.F32.PACK_AB_MERGE_C R91, R119.reuse, R16, RZ ;  /* 0x00000010775b723e */ /* 0x040fe400048070ff */
[----:B------:R-:W2:Y:S01]  /*1910*/  MUFU.EX2 R48, R48 ;  /* 0x0000003000307308 */ /* 0x000ea20000000800 */
[----:B---3--:R-:W-:Y:S01]  /*1920*/  @!P3 FMUL R44, R44, R44 ;  /* 0x0000002c2c2cb220 */ /* 0x008fe20000400000 */
[----:B------:R-:W-:Y:S01]  /*1930*/  FSETP.GEU.AND P3, PT, R56, -126, PT ;  /* 0xc2fc00003800780b */ /* 0x000fe20003f6e000 */
[----:B------:R-:W-:Y:S01]  /*1940*/  @!P6 FMUL R52, R52, 0.5 ;  /* 0x3f0000003434e820 */ /* 0x000fe20000400000 */
[----:B------:R-:W-:Y:S02]  /*1950*/  FMNMX R4, R82, R5, !PT ;  /* 0x0000000552047209 */ /* 0x000fe40007800000 */
[----:B----4-:R-:W-:Y:S01]  /*1960*/  F2FP.SATFINITE.E4M3.F32.PACK_AB_MERGE_C R45, R119, R8, RZ ;  /* 0x00000008772d723e */ /* 0x010fe200048070ff */
[----:B------:R-:W-:Y:S01]  /*1970*/  @!P1 FMUL R49, R49, 0.5 ;  /* 0x3f00000031319820 */ /* 0x000fe20000400000 */
[----:B------:R-:W3:Y:S01]  /*1980*/  MUFU.EX2 R24, R53 ;  /* 0x0000003500187308 */ /* 0x000ee20000000800 */
[----:B-----5:R-:W-:Y:S01]  /*1990*/  @!P4 FMUL R20, R20, R20 ;  /* 0x000000141414c220 */ /* 0x020fe20000400000 */
[----:B------:R-:W-:-:S02]  /*19a0*/  FSETP.GEU.AND P4, PT, R57, -126, PT ;  /* 0xc2fc00003900780b */ /* 0x000fc40003f8e000 */
[----:B------:R-:W-:Y:S02]  /*19b0*/  FMNMX R5, R83, R4, !PT ;  /* 0x0000000453057209 */ /* 0x000fe40007800000 */
[----:B------:R-:W-:Y:S01]  /*19c0*/  F2FP.SATFINITE.E4M3.F32.PACK_AB_MERGE_C R98, R119, R20, RZ ;  /* 0x000000147762723e */ /* 0x000fe200048070ff */
[----:B------:R-:W-:Y:S01]  /*19d0*/  @!P3 FMUL R56, R56, 0.5 ;  /* 0x3f0000003838b820 */ /* 0x000fe20000400000 */
[----:B------:R4:W5:Y:S01]  /*19e0*/  MUFU.EX2 R22, R49 ;  /* 0x0000003100167308 */ /* 0x0009620000000800 */
[----:B------:R-:W-:Y:S01]  /*19f0*/  FMNMX R4, R86, R5, !PT ;  /* 0x0000000556047209 */ /* 0x000fe20007800000 */
[----:B--2---:R-:W-:Y:S01]  /*1a00*/  @!P2 FMUL R48, R48, R48 ;  /* 0x000000303030a220 */ /* 0x004fe20000400000 */
[----:B------:R-:W-:Y:S02]  /*1a10*/  FSETP.GEU.AND P2, PT, R60, -126, PT ;  /* 0xc2fc00003c00780b */ /* 0x000fe40003f4e000 */
[----:B------:R-:W-:Y:S02]  /*1a20*/  FMNMX R4, R87, R4, !PT ;  /* 0x0000000457047209 */ /* 0x000fe40007800000 */
[----:B------:R-:W-:Y:S01]  /*1a30*/  @!P4 FMUL R57, R57, 0.5 ;  /* 0x3f0000003939c820 */ /* 0x000fe20000400000 */
[----:B------:R-:W2:Y:S01]  /*1a40*/  MUFU.EX2 R52, R52 ;  /* 0x0000003400347308 */ /* 0x000ea20000000800 */
[----:B---3--:R-:W-:Y:S01]  /*1a50*/  @!P5 FMUL R24, R24, R24 ;  /* 0x000000181818d220 */ /* 0x008fe20000400000 */
[----:B------:R-:W3:Y:S01]  /*1a60*/  SHFL.BFLY PT, R5, R4, 0x1, 0x1f ;  /* 0x0c201f0004057f89 */ /* 0x000ee200000e0000 */
[----:B------:R-:W-:-:S02]  /*1a70*/  FSETP.GEU.AND P5, PT, R65, -126, PT ;  /* 0xc2fc00004100780b */ /* 0x000fc40003fae000 */
[C---:B----4-:R-:W-:Y:S02]  /*1a80*/  F2FP.SATFINITE.E4M3.F32.PACK_AB_MERGE_C R49, R119.reuse, R10, RZ ;  /* 0x0000000a7731723e */ /* 0x050fe400048070ff */
[----:B------:R-:W-:Y:S01]  /*1a90*/  F2FP.SATFINITE.E4M3.F32.PACK_AB_MERGE_C R102, R119, R24, RZ ;  /* 0x000000187766723e */ /* 0x000fe200048070ff */
[----:B------:R-:W4:Y:S01]  /*1aa0*/  MUFU.EX2 R56, R56 ;  /* 0x0000003800387308 */ /* 0x000f220000000800 */
[----:B-----5:R-:W-:Y:S01]  /*1ab0*/  @!P1 FMUL R22, R22, R22 ;  /* 0x0000001616169220 */ /* 0x020fe20000400000 */
[----:B------:R-:W-:Y:S01]  /*1ac0*/  FSETP.GEU.AND P1, PT, R61, -126, PT ;  /* 0xc2fc00003d00780b */ /* 0x000fe20003f2e000 */
[----:B------:R-:W-:Y:S01]  /*1ad0*/  @!P2 FMUL R60, R60, 0.5 ;  /* 0x3f0000003c3ca820 */ /* 0x000fe20000400000 */
[C---:B------:R-:W-:Y:S02]  /*1ae0*/  F2FP.SATFINITE.E4M3.F32.PACK_AB_MERGE_C R95, R119.reuse, R18, RZ ;  /* 0x00000012775f723e */ /* 0x040fe400048070ff */
[----:B------:R-:W-:Y:S02]  /*1af0*/  F2FP.SATFINITE.E4M3.F32.PACK_AB_MERGE_C R97, R119, R44, RZ ;  /* 0x0000002c7761723e */ /* 0x000fe400048070ff */
[----:B------:R-:W5:Y:S01]  /*1b00*/  MUFU.EX2 R57, R57 ;  /* 0x0000003900397308 */ /* 0x000f620000000800 */
[----:B--2---:R-:W-:Y:S01]  /*1b10*/  @!P6 FMUL R52, R52, R52 ;  /* 0x000000343434e220 */ /* 0x004fe20000400000 */
[----:B------:R-:W-:Y:S01]  /*1b20*/  FSETP.GEU.AND P6, PT, R64, -126, PT ;  /* 0xc2fc00004000780b */ /* 0x000fe20003fce000 */
[----:B------:R-:W-:Y:S01]  /*1b30*/  @!P5 FMUL R65, R65, 0.5 ;  /* 0x3f0000004141d820 */ /* 0x000fe20000400000 */
[----:B------:R-:W-:-:S02]  /*1b40*/  F2FP.SATFINITE.E4M3.F32.PACK_AB_MERGE_C R100, R119, R22, RZ ;  /* 0x000000167764723e */ /* 0x000fc400048070ff */
[----:B------:R-:W-:Y:S01]  /*1b50*/  F2FP.SATFINITE.E4M3.F32.PACK_AB_MERGE_C R99, R119, R48, RZ ;  /* 0x000000307763723e */ /* 0x000fe200048070ff */
[----:B------:R-:W-:Y:S01]  /*1b60*/  @!P1 FMUL R61, R61, 0.5 ;  /* 0x3f0000003d3d9820 */ /* 0x000fe20000400000 */
[----:B------:R-:W2:Y:S01]  /*1b70*/  MUFU.EX2 R60, R60 ;  /* 0x0000003c003c7308 */ /* 0x000ea20000000800 */
[----:B----4-:R-:W-:Y:S01]  /*1b80*/  @!P3 FMUL R56, R56, R56 ;  /* 0x000000383838b220 */ /* 0x010fe20000400000 */
[----:B------:R-:W-:Y:S02]  /*1b90*/  FSETP.GEU.AND P3, PT, R68, -126, PT ;  /* 0xc2fc00004400780b */ /* 0x000fe40003f6e000 */
[----:B---3--:R-:W-:Y:S02]  /*1ba0*/  FMNMX R4, R4, R5, !PT ;  /* 0x0000000504047209 */ /* 0x008fe40007800000 */
[----:B------:R-:W-:Y:S01]  /*1bb0*/  LOP3.LUT R45, R45, 0xff, RZ, 0xc0, !PT ;  /* 0x000000ff2d2d7812 */ /* 0x000fe200078ec0ff */
[----:B------:R-:W-:Y:S01]  /*1bc0*/  @!P6 FMUL R64, R64, 0.5 ;  /* 0x3f0000004040e820 */ /* 0x000fe20000400000 */
[----:B------:R-:W3:Y:S01]  /*1bd0*/  MUFU.EX2 R65, R65 ;  /* 0x0000004100417308 */ /* 0x000ee20000000800 */
[----:B-----5:R-:W-:Y:S01]  /*1be0*/  @!P4 FMUL R57, R57, R57 ;  /* 0x000000393939c220 */ /* 0x020fe20000400000 */
[----:B------:R-:W-:Y:S01]  /*1bf0*/  FSETP.GEU.AND P4, PT, R69, -126, PT ;  /* 0xc2fc00004500780b */ /* 0x000fe20003f8e000 */
[----:B------:R-:W4:Y:S01]  /*1c00*/  SHFL.BFLY PT, R5, R4, 0x2, 0x1f ;  /* 0x0c401f0004057f89 */ /* 0x000f2200000e0000 */
[----:B------:R-:W-:-:S02]  /*1c10*/  F2FP.SATFINITE.E4M3.F32.PACK_AB_MERGE_C R101, R119, R52, RZ ;  /* 0x000000347765723e */ /* 0x000fc400048070ff */
[C---:B------:R-:W-:Y:S01]  /*1c20*/  F2FP.SATFINITE.E4M3.F32.PACK_AB_MERGE_C R93, R119.reuse, R40, RZ ;  /* 0x00000028775d723e */ /* 0x040fe200048070ff */
[----:B------:R-:W-:Y:S01]  /*1c30*/  @!P3 FMUL R68, R68, 0.5 ;  /* 0x3f0000004444b820 */ /* 0x000fe20000400000 */
[----:B------:R-:W5:Y:S01]  /*1c40*/  MUFU.EX2 R61, R61 ;  /* 0x0000003d003d7308 */ /* 0x000f620000000800 */
[----:B--2---:R-:W-:Y:S01]  /*1c50*/  @!P2 FMUL R60, R60, R60 ;  /* 0x0000003c3c3ca220 */ /* 0x004fe20000400000 */
[----:B------:R-:W-:Y:S02]  /*1c60*/  FSETP.GEU.AND P2, PT, R72, -126, PT ;  /* 0xc2fc00004800780b */ /* 0x000fe40003f4e000 */
[C---:B------:R-:W-:Y:S02]  /*1c70*/  F2FP.SATFINITE.E4M3.F32.PACK_AB_MERGE_C R103, R119.reuse, R56, RZ ;  /* 0x000000387767723e */ /* 0x040fe400048070ff */
[----:B------:R-:W-:Y:S01]  /*1c80*/  F2FP.SATFINITE.E4M3.F32.PACK_AB_MERGE_C R105, R119, R60, RZ ;  /* 0x0000003c7769723e */ /* 0x000fe200048070ff */
[----:B------:R-:W-:Y:S01]  /*1c90*/  @!P4 FMUL R69, R69, 0.5 ;  /* 0x3f0000004545c820 */ /* 0x000fe20000400000 */
[----:B------:R-:W2:Y:S01]  /*1ca0*/  MUFU.EX2 R64, R64 ;  /* 0x0000004000407308 */ /* 0x000ea20000000800 */
[----:B---3--:R-:W-:Y:S01]  /*1cb0*/  @!P5 FMUL R65, R65, R65 ;  /* 0x000000414141d220 */ /* 0x008fe20000400000 */
[----:B------:R-:W-:-:S02]  /*1cc0*/  FSETP.GEU.AND P5, PT, R77, -126, PT ;  /* 0xc2fc00004d00780b */ /* 0x000fc40003fae000 */
[----:B------:R-:W-:Y:S02]  /*1cd0*/  LOP3.LUT R93, R93, 0xff, RZ, 0xc0, !PT ;  /* 0x000000ff5d5d7812 */ /* 0x000fe400078ec0ff */
[----:B------:R-:W-:Y:S01]  /*1ce0*/  LOP3.LUT R49, R49, 0xff, RZ, 0xc0, !PT ;  /* 0x000000ff31317812 */ /* 0x000fe200078ec0ff */
[----:B------:R-:W-:Y:S01]  /*1cf0*/  @!P2 FMUL R72, R72, 0.5 ;  /* 0x3f0000004848a820 */ /* 0x000fe20000400000 */
[----:B------:R-:W3:Y:S01]  /*1d00*/  MUFU.EX2 R68, R68 ;  /* 0x0000004400447308 */ /* 0x000ee20000000800 */
[----:B-----5:R-:W-:Y:S01]  /*1d10*/  @!P1 FMUL R61, R61, R61 ;  /* 0x0000003d3d3d9220 */ /* 0x020fe20000400000 */
[----:B------:R-:W-:Y:S02]  /*1d20*/  FSETP.GEU.AND P1, PT, R73, -126, PT ;  /* 0xc2fc00004900780b */ /* 0x000fe40003f2e000 */
[----:B----4-:R-:W-:Y:S01]  /*1d30*/  FMNMX R4, R4, R5, !PT ;  /* 0x0000000504047209 */ /* 0x010fe20007800000 */
[----:B------:R-:W-:Y:S01]  /*1d40*/  FADD R19, R12, R61 ;  /* 0x0000003d0c137221 */ /* 0x000fe20000000000 */
[----:B------:R-:W-:Y:S01]  /*1d50*/  F2FP.SATFINITE.E4M3.F32.PACK_AB_MERGE_C R61, R119, R61, RZ ;  /* 0x0000003d773d723e */ /* 0x000fe200048070ff */
[----:B------:R-:W-:Y:S01]  /*1d60*/  @!P5 FMUL R77, R77, 0.5 ;  /* 0x3f0000004d4dd820 */ /* 0x000fe20000400000 */
[----:B------:R-:W4:Y:S01]  /*1d70*/  MUFU.EX2 R69, R69 ;  /* 0x0000004500457308 */ /* 0x000f220000000800 */
[----:B--2---:R-:W-:Y:S01]  /*1d80*/  @!P6 FMUL R64, R64, R64 ;  /* 0x000000404040e220 */ /* 0x004fe20000400000 */
[----:B------:R-:W-:-:S02]  /*1d90*/  FSETP.GEU.AND P6, PT, R76, -126, PT ;  /* 0xc2fc00004c00780b */ /* 0x000fc40003fce000 */
[----:B------:R-:W-:Y:S02]  /*1da0*/  LOP3.LUT R105, R105, 0xff, RZ, 0xc0, !PT ;  /* 0x000000ff69697812 */ /* 0x000fe400078ec0ff */
[----:B------:R-:W-:Y:S01]  /*1db0*/  F2FP.SATFINITE.E4M3.F32.PACK_AB_MERGE_C R106, R119, R64, RZ ;  /* 0x00000040776a723e */ /* 0x000fe200048070ff */
[----:B------:R-:W-:Y:S01]  /*1dc0*/  @!P1 FMUL R73, R73, 0.5 ;  /* 0x3f00000049499820 */ /* 0x000fe20000400000 */
[----:B------:R-:W2:Y:S01]  /*1dd0*/  MUFU.EX2 R72, R72 ;  /* 0x0000004800487308 */ /* 0x000ea20000000800 */
[----:B---3--:R-:W-:Y:S01]  /*1de0*/  @!P3 FMUL R68, R68, R68 ;  /* 0x000000444444b220 */ /* 0x008fe20000400000 */
[C---:B------:R-:W-:Y:S02]  /*1df0*/  FSETP.NEU.AND P3, PT, R4.reuse, -INF , PT ;  /* 0xff8000000400780b */ /* 0x040fe40003f6d000 */
[----:B------:R-:W-:Y:S02]  /*1e00*/  LOP3.LUT R97, R97, 0xff, RZ, 0xc0, !PT ;  /* 0x000000ff61617812 */ /* 0x000fe400078ec0ff */
[----:B------:R-:W-:Y:S01]  /*1e10*/  FSEL R5, R4, RZ, P3 ;  /* 0x000000ff04057208 */ /* 0x000fe20001800000 */
[----:B------:R-:W-:Y:S01]  /*1e20*/  @!P6 FMUL R76, R76, 0.5 ;  /* 0x3f0000004c4ce820 */ /* 0x000fe20000400000 */
[----:B------:R-:W3:Y:S01]  /*1e30*/  MUFU.EX2 R77, R77 ;  /* 0x0000004d004d7308 */ /* 0x000ee20000000800 */
[----:B----4-:R-:W-:Y:S01]  /*1e40*/  @!P4 FMUL R69, R69, R69 ;  /* 0x000000454545c220 */ /* 0x010fe20000400000 */
[----:B------:R-:W-:Y:S01]  /*1e50*/  FSETP.GEU.AND P4, PT, R80, -126, PT ;  /* 0xc2fc00005000780b */ /* 0x000fe20003f8e000 */
[----:B------:R-:W-:Y:S01]  /*1e60*/  FMUL R5, R5, UR7 ;  /* 0x0000000705057c20 */ /* 0x000fe20008400000 */
[----:B------:R-:W-:Y:S01]  /*1e70*/  FSETP.GEU.AND P3, PT, R81, -126, PT ;  /* 0xc2fc00005100780b */ /* 0x000fe20003f6e000 */
[----:B------:R-:W-:Y:S01]  /*1e80*/  FADD R21, R16, R69 ;  /* 0x0000004510157221 */ /* 0x000fe20000000000 */
[----:B------:R-:W-:Y:S01]  /*1e90*/  F2FP.SATFINITE.E4M3.F32.PACK_AB_MERGE_C R69, R119, R69, RZ ;  /* 0x000000457745723e */ /* 0x000fe200048070ff */
[--C-:B------:R-:W-:Y:S01]  /*1ea0*/  FFMA R27, R27, UR7, -R5.reuse ;  /* 0x000000071b1b7c23 */ /* 0x100fe20008000805 */
[----:B------:R-:W4:Y:S01]  /*1eb0*/  MUFU.EX2 R73, R73 ;  /* 0x0000004900497308 */ /* 0x000f220000000800 */
[----:B--2---:R-:W-:Y:S01]  /*1ec0*/  @!P2 FMUL R72, R72, R72 ;  /* 0x000000484848a220 */ /* 0x004fe20000400000 */
[----:B------:R-:W-:Y:S01]  /*1ed0*/  FSETP.GEU.AND P2, PT, R84, -126, PT ;  /* 0xc2fc00005400780b */ /* 0x000fe20003f4e000 */
[--C-:B------:R-:W-:Y:S01]  /*1ee0*/  FFMA R26, R26, UR7, -R5.reuse ;  /* 0x000000071a1a7c23 */ /* 0x100fe20008000805 */
[--C-:B------:R-:W-:Y:S01]  /*1ef0*/  FFMA R30, R30, UR7, -R5.reuse ;  /* 0x000000071e1e7c23 */ /* 0x100fe20008000805 */
[--C-:B------:R-:W-:Y:S01]  /*1f00*/  FFMA R9, R34, UR7, -R5.reuse ;  /* 0x0000000722097c23 */ /* 0x100fe20008000805 */
[--C-:B------:R-:W-:Y:S01]  /*1f10*/  FFMA R31, R31, UR7, -R5.reuse ;  /* 0x000000071f1f7c23 */ /* 0x100fe20008000805 */
[----:B------:R-:W-:Y:S01]  /*1f20*/  @!P4 FMUL R80, R80, 0.5 ;  /* 0x3f0000005050c820 */ /* 0x000fe20000400000 */
[----:B------:R-:W2:Y:S01]  /*1f30*/  MUFU.EX2 R76, R76 ;  /* 0x0000004c004c7308 */ /* 0x000ea20000000800 */
[----:B---3--:R-:W-:Y:S01]  /*1f40*/  @!P5 FMUL R77, R77, R77 ;  /* 0x0000004d4d4dd220 */ /* 0x008fe20000400000 */
[----:B------:R-:W-:Y:S01]  /*1f50*/  FSETP.GEU.AND P5, PT, R27, -126, PT ;  /* 0xc2fc00001b00780b */ /* 0x000fe20003fae000 */
[----:B------:R-:W-:Y:S01]  /*1f60*/  @!P3 FMUL R81, R81, 0.5 ;  /* 0x3f0000005151b820 */ /* 0x000fe20000400000 */
[--C-:B------:R-:W-:Y:S01]  /*1f70*/  FFMA R39, R39, UR7, -R5.reuse ;  /* 0x0000000727277c23 */ /* 0x100fe20008000805 */
[--C-:B------:R-:W-:Y:S01]  /*1f80*/  FFMA R35, R35, UR7, -R5.reuse ;  /* 0x0000000723237c23 */ /* 0x100fe20008000805 */
[--C-:B------:R-:W-:Y:S01]  /*1f90*/  FFMA R11, R38, UR7, -R5.reuse ;  /* 0x00000007260b7c23 */ /* 0x100fe20008000805 */
[----:B------:R-:W-:Y:S01]  /*1fa0*/  @!P2 FMUL R84, R84, 0.5 ;  /* 0x3f0000005454a820 */ /* 0x000fe20000400000 */
[----:B------:R-:W3:Y:S01]  /*1fb0*/  MUFU.EX2 R80, R80 ;  /* 0x0000005000507308 */ /* 0x000ee20000000800 */
[----:B----4-:R-:W-:Y:S01]  /*1fc0*/  @!P1 FMUL R73, R73, R73 ;  /* 0x0000004949499220 */ /* 0x010fe20000400000 */
[----:B------:R-:W-:Y:S01]  /*1fd0*/  FSETP.GEU.AND P1, PT, R7, -126, PT ;  /* 0xc2fc00000700780b */ /* 0x000fe20003f2e000 */
[--C-:B------:R-:W-:Y:S01]  /*1fe0*/  FFMA R13, R42, UR7, -R5.reuse ;  /* 0x000000072a0d7c23 */ /* 0x100fe20008000805 */
[--C-:B------:R-:W-:Y:S01]  /*1ff0*/  FFMA R43, R43, UR7, -R5.reuse ;  /* 0x000000072b2b7c23 */ /* 0x100fe20008000805 */
[--C-:B------:R-:W-:Y:S01]  /*2000*/  FFMA R51, R51, UR7, -R5.reuse ;  /* 0x0000000733337c23 */ /* 0x100fe20008000805 */
[--C-:B------:R-:W-:Y:S01]  /*2010*/  FFMA R47, R47, UR7, -R5.reuse ;  /* 0x000000072f2f7c23 */ /* 0x100fe20008000805 */
[----:B------:R-:W-:Y:S01]  /*2020*/  @!P5 FMUL R27, R27, 0.5 ;  /* 0x3f0000001b1bd820 */ /* 0x000fe20000400000 */
        /* <DEDUP_REMOVED lines=11> */
[--C-:B------:R-:W-:Y:S01]  /*20e0*/  FFMA R67, R67, UR7, -R5.reuse ;  /* 0x0000000743437c23 */ /* 0x100fe20008000805 */
        /* <DEDUP_REMOVED lines=17> */
[----:B------:R-:W-:Y:S01]  /*2200*/  FFMA R86, R86, UR7, -R5 ;  /* 0x0000000756567c23 */ /* 0x000fe20008000805 */
[----:B------:R-:W-:Y:S01]  /*2210*/  FADD R16, R40, R72 ;  /* 0x0000004828107221 */ /* 0x000fe20000000000 */
[----:B------:R-:W-:Y:S01]  /*2220*/  @!P2 FMUL R9, R9, 0.5 ;  /* 0x3f0000000909a820 */ /* 0x000fe20000400000 */
[----:B------:R-:W2:Y:S01]  /*2230*/  MUFU.EX2 R26, R26 ;  /* 0x0000001a001a7308 */ /* 0x000ea20000000800 */
[----:B---3--:R-:W-:Y:S01]  /*2240*/  @!P5 FMUL R28, R28, R28 ;  /* 0x0000001c1c1cd220 */ /* 0x008fe20000400000 */
[----:B------:R-:W-:Y:S01]  /*2250*/  FSETP.GEU.AND P5, PT, R39, -126, PT ;  /* 0xc2fc00002700780b */ /* 0x000fe20003fae000 */
[----:B------:R-:W-:Y:S01]  /*2260*/  FADD R23, R48, R80 ;  /* 0x0000005030177221 */ /* 0x000fe20000000000 */
[----:B------:R-:W-:Y:S01]  /*2270*/  FADD R25, R22, R81 ;  /* 0x0000005116197221 */ /* 0x000fe20000000000 */
[----:B------:R-:W-:Y:S01]  /*2280*/  FADD R27, R52, R84 ;  /* 0x00000054341b7221 */ /* 0x000fe20000000000 */
[----:B------:R-:W-:Y:S01]  /*2290*/  F2FP.SATFINITE.E4M3.F32.PACK_AB_MERGE_C R48, R119, R28, RZ ;  /* 0x0000001c7730723e */ /* 0x000fe200048070ff */
[----:B------:R-:W-:Y:S01]  /*22a0*/  @!P3 FMUL R31, R31, 0.5 ;  /* 0x3f0000001f1fb820 */ /* 0x000fe20000400000 */
[----:B------:R-:W3:Y:S01]  /*22b0*/  MUFU.EX2 R30, R30 ;  /* 0x0000001e001e7308 */ /* 0x000ee20000000800 */
[----:B----4-:R-:W-:Y:S01]  /*22c0*/  @!P1 FMUL R7, R7, R7 ;  /* 0x0000000707079220 */ /* 0x010fe20000400000 */
[----:B------:R-:W-:-:S02]  /*22d0*/  FSETP.GEU.AND P1, PT, R35, -126, PT ;  /* 0xc2fc00002300780b */ /* 0x000fc40003f2e000 */
[C---:B------:R-:W-:Y:S02]  /*22e0*/  F2FP.SATFINITE.E4M3.F32.PACK_AB_MERGE_C R80, R119.reuse, R80, RZ ;  /* 0x000000507750723e */ /* 0x040fe400048070ff */
[----:B------:R-:W-:Y:S01]  /*22f0*/  F2FP.SATFINITE.E4M3.F32.PACK_AB_MERGE_C R81, R119, R81, RZ ;  /* 0x000000517751723e */ /* 0x000fe200048070ff */
[----:B------:R-:W-:Y:S01]  /*2300*/  @!P5 FMUL R39, R39, 0.5 ;  /* 0x3f0000002727d820 */ /* 0x000fe20000400000 */
[----:B------:R4:W5:Y:S01]  /*2310*/  MUFU.EX2 R38, R9 ;  /* 0x0000000900267308 */ /* 0x0009620000000800 */
[----:B--2---:R-:W-:Y:S01]  /*2320*/  @!P6 FMUL R26, R26, R26 ;  /* 0x0000001a1a1ae220 */ /* 0x004fe20000400000 */
[----:B------:R-:W-:Y:S02]  /*2330*/  FSETP.GEU.AND P6, PT, R11, -126, PT ;  /* 0xc2fc00000b00780b */ /* 0x000fe40003fce000 */
[----:B------:R-:W-:Y:S02]  /*2340*/  LOP3.LUT R80, R80, 0xff, RZ, 0xc0, !PT ;  /* 0x000000ff50507812 */ /* 0x000fe400078ec0ff */
[----:B------:R-:W-:Y:S01]  /*2350*/  LOP3.LUT R81, R81, 0xffff, RZ, 0xc0, !PT ;  /* 0x0000ffff51517812 */ /* 0x000fe200078ec0ff */
[----:B------:R-:W-:Y:S01]  /*2360*/  @!P1 FMUL R35, R35, 0.5 ;  /* 0x3f00000023239820 */ /* 0x000fe20000400000 */
[----:B------:R-:W2:Y:S01]  /*2370*/  MUFU.EX2 R34, R31 ;  /* 0x0000001f00227308 */ /* 0x000ea20000000800 */
[----:B----4-:R-:W-:Y:S01]  /*2380*/  FFMA R9, R46, UR7, -R5 ;  /* 0x000000072e097c23 */ /* 0x010fe20008000805 */
[----:B---3--:R-:W-:Y:S01]  /*2390*/  @!P4 FMUL R30, R30, R30 ;  /* 0x0000001e1e1ec220 */ /* 0x008fe20000400000 */
[----:B------:R-:W-:-:S02]  /*23a0*/  FSETP.GEU.AND P4, PT, R13, -126, PT ;  /* 0xc2fc00000d00780b */ /* 0x000fc40003f8e000 */
[----:B------:R-:W-:Y:S02]  /*23b0*/  F2FP.SATFINITE.E4M3.F32.PACK_AB_MERGE_C R72, R119, R72, RZ ;  /* 0x000000487748723e */ /* 0x000fe400048070ff */
[----:B------:R-:W-:Y:S01]  /*23c0*/  @!P6 FMUL R11, R11, 0.5 ;  /* 0x3f0000000b0be820 */ /* 0x000fe20000400000 */
[----:B------:R-:W3:Y:S01]  /*23d0*/  MUFU.EX2 R46, R39 ;  /* 0x00000027002e7308 */ /* 0x000ee20000000800 */
[----:B-----5:R-:W-:Y:S01]  /*23e0*/  @!P2 FMUL R38, R38, R38 ;  /* 0x000000262626a220 */ /* 0x020fe20000400000 */
[----:B------:R-:W-:Y:S02]  /*23f0*/  FSETP.GEU.AND P2, PT, R9, -126, PT ;  /* 0xc2fc00000900780b */ /* 0x000fe40003f4e000 */
[----:B------:R-:W-:Y:S02]  /*2400*/  F2FP.SATFINITE.E4M3.F32.PACK_AB_MERGE_C R52, R119, R30, RZ ;  /* 0x0000001e7734723e */ /* 0x000fe400048070ff */
[----:B------:R-:W-:Y:S02]  /*2410*/  LOP3.LUT R98, R98, 0xffff, RZ, 0xc0, !PT ;  /* 0x0000ffff62627812 */ /* 0x000fe400078ec0ff */
[----:B------:R-:W4:Y:S01]  /*2420*/  MUFU.EX2 R42, R35 ;  /* 0x00000023002a7308 */ /* 0x000f220000000800 */
[----:B--2---:R-:W-:Y:S01]  /*2430*/  @!P3 FMUL R34, R34, R34 ;  /* 0x000000222222b220 */ /* 0x004fe20000400000 */
[----:B------:R-:W-:Y:S01]  /*2440*/  FSETP.GEU.AND P3, PT, R43, -126, PT ;  /* 0xc2fc00002b00780b */ /* 0x000fe20003f6e000 */
[----:B------:R-:W-:Y:S01]  /*2450*/  @!P4 FMUL R13, R13, 0.5 ;  /* 0x3f0000000d0dc820 */ /* 0x000fe20000400000 */
[----:B------:R-:W-:-:S02]  /*2460*/  F2FP.SATFINITE.E4M3.F32.PACK_AB_MERGE_C R104, R119, R57, RZ ;  /* 0x000000397768723e */ /* 0x000fc400048070ff */
[----:B------:R-:W-:Y:S01]  /*2470*/  F2FP.SATFINITE.E4M3.F32.PACK_AB_MERGE_C R53, R119, R34, RZ ;  /* 0x000000227735723e */ /* 0x000fe200048070ff */
[----:B------:R-:W-:Y:S01]  /*2480*/  @!P2 FMUL R9, R9, 0.5 ;  /* 0x3f0000000909a820 */ /* 0x000fe20000400000 */
[----:B------:R2:W5:Y:S01]  /*2490*/  MUFU.EX2 R88, R11 ;  /* 0x0000000b00587308 */ /* 0x0005620000000800 */
[----:B---3--:R-:W-:Y:S01]  /*24a0*/  @!P5 FMUL R46, R46, R46 ;  /* 0x0000002e2e2ed220 */ /* 0x008fe20000400000 */
[----:B------:R-:W-:Y:S02]  /*24b0*/  FSETP.GEU.AND P5, PT, R51, -126, PT ;  /* 0xc2fc00003300780b */ /* 0x000fe40003fae000 */
[----:B------:R-:W-:Y:S02]  /*24c0*/  PRMT R80, R81, 0x7604, R80 ;  /* 0x0000760451507816 */ /* 0x000fe40000000050 */
[----:B------:R-:W-:Y:S01]  /*24d0*/  LOP3.LUT R69, R69, 0xffff, RZ, 0xc0, !PT ;  /* 0x0000ffff45457812 */ /* 0x000fe200078ec0ff */
[----:B------:R-:W-:Y:S01]  /*24e0*/  @!P3 FMUL R43, R43, 0.5 ;  /* 0x3f0000002b2bb820 */ /* 0x000fe20000400000 */
[----:B------:R3:W1:Y:S01]  /*24f0*/  MUFU.EX2 R90, R13 ;  /* 0x0000000d005a7308 */ /* 0x0006620000000800 */
[----:B--2---:R-:W-:Y:S01]  /*2500*/  FFMA R11, R50, UR7, -R5 ;  /* 0x00000007320b7c23 */ /* 0x004fe20008000805 */
[----:B----4-:R-:W-:Y:S01]  /*2510*/  @!P1 FMUL R42, R42, R42 ;  /* 0x0000002a2a2a9220 */ /* 0x010fe20000400000 */
[----:B------:R-:W-:-:S02]  /*2520*/  FSETP.GEU.AND P1, PT, R47, -126, PT ;  /* 0xc2fc00002f00780b */ /* 0x000fc40003f2e000 */
[----:B------:R-:W-:Y:S02]  /*2530*/  PRMT R97, R98, 0x7604, R97 ;  /* 0x0000760462617816 */ /* 0x000fe40000000061 */
[----:B------:R-:W-:Y:S01]  /*2540*/  @!P5 FMUL R51, R51, 0.5 ;  /* 0x3f0000003333d820 */ /* 0x000fe20000400000 */
[----:B------:R2:W4:Y:S01]  /*2550*/  MUFU.EX2 R92, R9 ;  /* 0x00000009005c7308 */ /* 0x0005220000000800 */
[----:B-----5:R-:W-:Y:S01]  /*2560*/  @!P6 FMUL R88, R88, R88 ;  /* 0x000000585858e220 */ /* 0x020fe20000400000 */
[----:B------:R-:W-:Y:S01]  /*2570*/  FSETP.GEU.AND P6, PT, R11, -126, PT ;  /* 0xc2fc00000b00780b */ /* 0x000fe20003fce000 */
[--C-:B---3--:R-:W-:Y:S01]  /*2580*/  FFMA R13, R54, UR7, -R5.reuse ;  /* 0x00000007360d7c23 */ /* 0x108fe20008000805 */
[----:B------:R-:W-:Y:S02]  /*2590*/  LOP3.LUT R72, R72, 0xff, RZ, 0xc0, !PT ;  /* 0x000000ff48487812 */ /* 0x000fe400078ec0ff */
[----:B------:R-:W-:Y:S02]  /*25a0*/  LOP3.LUT R89, R89, 0xff, RZ, 0xc0, !PT ;  /* 0x000000ff59597812 */ /* 0x000fe400078ec0ff */
[----:B------:R-:W3:Y:S01]  /*25b0*/  MUFU.EX2 R50, R43 ;  /* 0x0000002b00327308 */ /* 0x000ee20000000800 */
[----:B--2---:R-:W-:Y:S01]  /*25c0*/  FFMA R9, R58, UR7, -R5 ;  /* 0x000000073a097c23 */ /* 0x004fe20008000805 */
[----:B-1----:R-:W-:Y:S01]  /*25d0*/  @!P4 FMUL R90, R90, R90 ;  /* 0x0000005a5a5ac220 */ /* 0x002fe20000400000 */
[----:B------:R-:W-:Y:S01]  /*25e0*/  FSETP.GEU.AND P4, PT, R13, -126, PT ;  /* 0xc2fc00000d00780b */ /* 0x000fe20003f8e000 */
[----:B------:R-:W-:Y:S01]  /*25f0*/  @!P1 FMUL R47, R47, 0.5 ;  /* 0x3f0000002f2f9820 */ /* 0x000fe20000400000 */
[----:B------:R-:W-:-:S02]  /*2600*/  LOP3.LUT R53, R53, 0xffff, RZ, 0xc0, !PT ;  /* 0x0000ffff35357812 */ /* 0x000fc400078ec0ff */
[----:B------:R-:W-:Y:S01]  /*2610*/  @!P6 FMUL R11, R11, 0.5 ;  /* 0x3f0000000b0be820 */ /* 0x000fe20000400000 */
[----:B------:R1:W2:Y:S01]  /*2620*/  MUFU.EX2 R58, R51 ;  /* 0x00000033003a7308 */ /* 0x0002a20000000800 */
[----:B----4-:R-:W-:Y:S01]  /*2630*/  @!P2 FMUL R92, R92, R92 ;  /* 0x0000005c5c5ca220 */ /* 0x010fe20000400000 */
[----:B------:R-:W-:Y:S01]  /*2640*/  FSETP.GEU.AND P2, PT, R9, -126, PT ;  /* 0xc2fc00000900780b */ /* 0x000fe20003f4e000 */
[----:B------:R-:W-:Y:S01]  /*2650*/  IMAD.SHL.U32 R53, R53, 0x1000000, RZ ;  /* 0x0100000035357824 */ /* 0x000fe200078e00ff */
[C---:B------:R-:W-:Y:S02]  /*2660*/  F2FP.SATFINITE.E4M3.F32.PACK_AB_MERGE_C R84, R119.reuse, R84, RZ ;  /* 0x000000547754723e */ /* 0x040fe400048070ff */
[----:B------:R-:W-:Y:S02]  /*2670*/  F2FP.SATFINITE.E4M3.F32.PACK_AB_MERGE_C R107, R119, R7, RZ ;  /* 0x00000007776b723e */ /* 0x000fe400048070ff */
[----:B------:R4:W5:Y:S01]  /*2680*/  MUFU.EX2 R54, R47 ;  /* 0x0000002f00367308 */ /* 0x0009620000000800 */
[----:B---3--:R-:W-:Y:S01]  /*2690*/  @!P3 FMUL R50, R50, R50 ;  /* 0x000000323232b220 */ /* 0x008fe20000400000 */
[----:B------:R-:W-:Y:S01]  /*26a0*/  FSETP.GEU.AND P3, PT, R55, -126, PT ;  /* 0xc2fc00003700780b */ /* 0x000fe20003f6e000 */
[----:B------:R-:W-:Y:S01]  /*26b0*/  @!P4 FMUL R13, R13, 0.5 ;  /* 0x3f0000000d0dc820 */ /* 0x000fe20000400000 */
[----:B-1----:R-:W-:Y:S01]  /*26c0*/  F2FP.SATFINITE.E4M3.F32.PACK_AB_MERGE_C R51, R119, R12, RZ ;  /* 0x0000000c7733723e */ /* 0x002fe200048070ff */
[----:B------:R-:W-:Y:S01]  /*26d0*/  FADD R12, R14, R65 ;  /* 0x000000410e0c7221 */ /* 0x000fe20000000000 */
[----:B------:R-:W-:Y:S01]  /*26e0*/  FADD R14, R36, R68 ;  /* 0x00000044240e7221 */ /* 0x000fe20000000000 */
[----:B------:R-:W-:Y:S01]  /*26f0*/  @!P2 FMUL R9, R9, 0.5 ;  /* 0x3f0000000909a820 */ /* 0x000fe20000400000 */
[----:B------:R1:W3:Y:S01]  /*2700*/  MUFU.EX2 R94, R11 ;  /* 0x0000000b005e7308 */ /* 0x0002e20000000800 */
[----:B--2---:R-:W-:Y:S01]  /*2710*/  @!P5 FMUL R58, R58, R58 ;  /* 0x0000003a3a3ad220 */ /* 0x004fe20000400000 */
[----:B------:R-:W-:Y:S01]  /*2720*/  FSETP.GEU.AND P5, PT, R63, -126, PT ;  /* 0xc2fc00003f00780b */ /* 0x000fe20003fae000 */
[----:B------:R-:W-:Y:S01]  /*2730*/  FADD R36, R20, R77 ;  /* 0x0000004d14247221 */ /* 0x000fe20000000000 */
[----:B------:R-:W-:Y:S01]  /*2740*/  FADD R20, R24, R7 ;  /* 0x0000000718147221 */ /* 0x000fe20000000000 */
[----:B----4-:R-:W-:-:S02]  /*2750*/  F2FP.SATFINITE.E4M3.F32.PACK_AB_MERGE_C R47, R119, R6, RZ ;  /* 0x00000006772f723e */ /* 0x010fc400048070ff */
[----:B------:R-:W-:Y:S01]  /*2760*/  @!P3 FMUL R55, R55, 0.5 ;  /* 0x3f0000003737b820 */ /* 0x000fe20000400000 */
[----:B------:R2:W4:Y:S01]  /*2770*/  MUFU.EX2 R96, R13 ;  /* 0x0000000d00607308 */ /* 0x0005220000000800 */
[----:B-1----:R-:W-:Y:S01]  /*2780*/  FFMA R11, R62, UR7, -R5 ;  /* 0x000000073e0b7c23 */ /* 0x002fe20008000805 */
[----:B-----5:R-:W-:Y:S01]  /*2790*/  @!P1 FMUL R54, R54, R54 ;  /* 0x0000003636369220 */ /* 0x020fe20000400000 */
[----:B------:R-:W-:Y:S01]  /*27a0*/  FSETP.GEU.AND P1, PT, R59, -126, PT ;  /* 0xc2fc00003b00780b */ /* 0x000fe20003f2e000 */
[----:B------:R-:W-:Y:S01]  /*27b0*/  ULOP3.LUT UR7, UR13, 0x8, URZ, 0xc, !UPT ;  /* 0x000000080d077892 */ /* 0x000fe2000f8e0c3f */
[C---:B------:R-:W-:Y:S01]  /*27c0*/  LOP3.LUT R5, R0.reuse, 0x3, RZ, 0xc0, !PT ;  /* 0x0000000300057812 */ /* 0x040fe200078ec0ff */
[----:B------:R-:W-:Y:S02]  /*27d0*/  IMAD.SHL.U32 R0, R0, 0x4, RZ ;  /* 0x0000000400007824 */ /* 0x000fe400078e00ff */
[----:B------:R-:W-:Y:S01]  /*27e0*/  @!P5 FMUL R63, R63, 0.5 ;  /* 0x3f0000003f3fd820 */ /* 0x000fe20000400000 */
[----:B------:R1:W5:Y:S01]  /*27f0*/  MUFU.EX2 R62, R55 ;  /* 0x00000037003e7308 */ /* 0x0003620000000800 */
[----:B---3--:R-:W-:Y:S01]  /*2800*/  @!P6 FMUL R94, R94, R94 ;  /* 0x0000005e5e5ee220 */ /* 0x008fe20000400000 */
[----:B------:R-:W-:Y:S01]  /*2810*/  FSETP.GEU.AND P6, PT, R11, -126, PT ;  /* 0xc2fc00000b00780b */ /* 0x000fe20003fce000 */
[----:B------:R-:W-:Y:S01]  /*2820*/  VIADD R5, R5, 0xffffffff ;  /* 0xffffffff05057836 */ /* 0x000fe20000000000 */
[----:B------:R-:W-:Y:S01]  /*2830*/  LOP3.LUT R0, R0, 0xc, RZ, 0xc0, !PT ;  /* 0x0000000c00007812 */ /* 0x000fe200078ec0ff */
[----:B--2---:R-:W-:Y:S01]  /*2840*/  IMAD.MOV.U32 R13, RZ, RZ, 0x3021 ;  /* 0x00003021ff0d7424 */ /* 0x004fe200078e00ff */
[----:B------:R-:W-:Y:S01]  /*2850*/  F2FP.SATFINITE.E4M3.F32.PACK_AB_MERGE_C R68, R119, R68, RZ ;  /* 0x000000447744723e */ /* 0x000fe200048070ff */
[----:B------:R-:W-:Y:S01]  /*2860*/  IMAD.U32 R17, RZ, RZ, UR7 ;  /* 0x00000007ff117e24 */ /* 0x000fe2000f8e00ff */
[----:B------:R-:W2:Y:S01]  /*2870*/  MUFU.EX2 R63, R63 ;  /* 0x0000003f003f7308 */ /* 0x000ea20000000800 */
[----:B----4-:R-:W-:Y:S01]  /*2880*/  @!P4 FMUL R96, R96, R96 ;  /* 0x000000606060c220 */ /* 0x010fe20000400000 */
[----:B------:R-:W-:Y:S01]  /*2890*/  FSETP.GEU.AND P4, PT, R66, -126, PT ;  /* 0xc2fc00004200780b */ /* 0x000fe20003f8e000 */
[----:B------:R-:W-:Y:S01]  /*28a0*/  @!P1 FMUL R59, R59, 0.5 ;  /* 0x3f0000003b3b9820 */ /* 0x000fe20000400000 */
[----:B------:R3:W-:Y:S01]  /*28b0*/  SYNCS.ARRIVE.TRANS64.A1T0 RZ, [R17+UR14], RZ ;  /* 0x000000ff11ff79a7 */ /* 0x0007e2000810000e */
[----:B-1----:R-:W-:-:S02]  /*28c0*/  F2FP.SATFINITE.E4M3.F32.PACK_AB_MERGE_C R55, R119, R32, RZ ;  /* 0x000000207737723e */ /* 0x002fc400048070ff */
[----:B------:R-:W-:Y:S01]  /*28d0*/  @!P6 FMUL R11, R11, 0.5 ;  /* 0x3f0000000b0be820 */ /* 0x000fe20000400000 */
[----:B------:R-:W1:Y:S01]  /*28e0*/  MUFU.EX2 R9, R9 ;  /* 0x0000000900097308 */ /* 0x000e620000000800 */
[----:B-----5:R-:W-:Y:S01]  /*28f0*/  @!P3 FMUL R62, R62, R62 ;  /* 0x0000003e3e3eb220 */ /* 0x020fe20000400000 */
[----:B------:R-:W-:Y:S01]  /*2900*/  FSETP.GEU.AND P3, PT, R67, -126, PT ;  /* 0xc2fc00004300780b */ /* 0x000fe20003f6e000 */
[----:B---3--:R-:W-:Y:S01]  /*2910*/  FADD R17, R10, R60 ;  /* 0x0000003c0a117221 */ /* 0x008fe20000000000 */
[----:B------:R-:W-:Y:S01]  /*2920*/  FADD R10, R32, R64 ;  /* 0x00000040200a7221 */ /* 0x000fe20000000000 */
[----:B------:R-:W-:Y:S02]  /*2930*/  FADD R32, R18, R73 ;  /* 0x0000004912207221 */ /* 0x000fe40000000000 */
[----:B------:R-:W-:Y:S01]  /*2940*/  @!P4 FMUL R66, R66, 0.5 ;  /* 0x3f0000004242c820 */ /* 0x000fe20000400000 */
[----:B------:R-:W3:Y:S01]  /*2950*/  MUFU.EX2 R59, R59 ;  /* 0x0000003b003b7308 */ /* 0x000ee20000000800 */
[----:B--2---:R-:W-:Y:S01]  /*2960*/  @!P5 FMUL R63, R63, R63 ;  /* 0x0000003f3f3fd220 */ /* 0x004fe20000400000 */
[----:B------:R-:W-:Y:S01]  /*2970*/  FSETP.GEU.AND P5, PT, R75, -126, PT ;  /* 0xc2fc00004b00780b */ /* 0x000fe20003fae000 */
[----:B------:R-:W-:Y:S01]  /*2980*/  FADD R23, R10, R23 ;  /* 0x000000170a177221 */ /* 0x000fe20000000000 */
[----:B------:R-:W-:Y:S01]  /*2990*/  FADD R18, R44, R76 ;  /* 0x0000004c2c127221 */ /* 0x000fe20000000000 */
[----:B------:R-:W-:Y:S01]  /*29a0*/  F2FP.SATFINITE.E4M3.F32.PACK_AB_MERGE_C R44, R119, R26, RZ ;  /* 0x0000001a772c723e */ /* 0x000fe200048070ff */
[----:B------:R-:W-:Y:S01]  /*29b0*/  FADD R10, R12, R25 ;  /* 0x000000190c0a7221 */ /* 0x000fe20000000000 */
[----:B------:R-:W-:Y:S01]  /*29c0*/  @!P3 FMUL R67, R67, 0.5 ;  /* 0x3f0000004343b820 */ /* 0x000fe20000400000 */
[----:B------:R-:W2:Y:S01]  /*29d0*/  MUFU.EX2 R11, R11 ;  /* 0x0000000b000b7308 */ /* 0x000ea20000000800 */
[----:B-1----:R-:W-:Y:S01]  /*29e0*/  @!P2 FMUL R9, R9, R9 ;  /* 0x000000090909a220 */ /* 0x002fe20000400000 */
[----:B------:R-:W-:Y:S01]  /*29f0*/  FSETP.GEU.AND P2, PT, R70, -126, PT ;  /* 0xc2fc00004600780b */ /* 0x000fe20003f4e000 */
[----:B------:R-:W-:-:S02]  /*2a00*/  IMAD.U32 R25, R44, 0x10000, RZ ;  /* 0x000100002c197824 */ /* 0x000fc400078e00ff */
[----:B------:R-:W-:Y:S01]  /*2a10*/  FADD R29, R34, R63 ;  /* 0x0000003f221d7221 */ /* 0x000fe20000000000 */
[----:B------:R-:W-:Y:S01]  /*2a20*/  FADD R22, R26, R9 ;  /* 0x000000091a167221 */ /* 0x000fe20000000000 */
[----:B------:R-:W-:Y:S01]  /*2a30*/  F2FP.SATFINITE.E4M3.F32.PACK_AB_MERGE_C R60, R119, R9, RZ ;  /* 0x00000009773c723e */ /* 0x000fe200048070ff */
[----:B------:R-:W-:Y:S01]  /*2a40*/  @!P5 FMUL R75, R75, 0.5 ;  /* 0x3f0000004b4bd820 */ /* 0x000fe20000400000 */
[----:B------:R-:W1:Y:S01]  /*2a50*/  MUFU.EX2 R66, R66 ;  /* 0x0000004200427308 */ /* 0x000e620000000800 */
[----:B---3--:R-:W-:Y:S01]  /*2a60*/  @!P1 FMUL R59, R59, R59 ;  /* 0x0000003b3b3b9220 */ /* 0x008fe20000400000 */
[----:B------:R-:W-:Y:S01]  /*2a70*/  FSETP.GEU.AND P1, PT, R71, -126, PT ;  /* 0xc2fc00004700780b */ /* 0x000fe20003f2e000 */
[----:B------:R-:W-:Y:S01]  /*2a80*/  FADD R12, R14, R27 ;  /* 0x0000001b0e0c7221 */ /* 0x000fe20000000000 */
[----:B------:R-:W-:Y:S01]  /*2a90*/  LOP3.LUT R55, R55, 0xff, RZ, 0xc0, !PT ;  /* 0x000000ff37377812 */ /* 0x000fe200078ec0ff */
[----:B------:R-:W-:Y:S01]  /*2aa0*/  FADD R26, R28, R59 ;  /* 0x0000003b1c1a7221 */ /* 0x000fe20000000000 */
[----:B------:R-:W-:Y:S01]  /*2ab0*/  FADD R14, R21, R20 ;  /* 0x00000014150e7221 */ /* 0x000fe20000000000 */
[----:B------:R-:W-:Y:S01]  /*2ac0*/  @!P2 FMUL R70, R70, 0.5 ;  /* 0x3f0000004646a820 */ /* 0x000fe20000400000 */
[----:B------:R-:W3:Y:S01]  /*2ad0*/  MUFU.EX2 R67, R67 ;  /* 0x0000004300437308 */ /* 0x000ee20000000800 */
[----:B--2---:R-:W-:Y:S01]  /*2ae0*/  @!P6 FMUL R11, R11, R11 ;  /* 0x0000000b0b0be220 */ /* 0x004fe20000400000 */
[----:B------:R-:W-:Y:S01]  /*2af0*/  FSETP.GEU.AND P6, PT, R74, -126, PT ;  /* 0xc2fc00004a00780b */ /* 0x000fe20003fce000 */
[----:B------:R-:W-:Y:S01]  /*2b00*/  IMAD.U32 R27, R52, 0x10000, RZ ;  /* 0x00010000341b7824 */ /* 0x000fe200078e00ff */
[C---:B------:R-:W-:Y:S01]  /*2b10*/  F2FP.SATFINITE.E4M3.F32.PACK_AB_MERGE_C R73, R119.reuse, R73, RZ ;  /* 0x000000497749723e */ /* 0x040fe200048070ff */
[----:B------:R-:W-:Y:S01]  /*2b20*/  FADD R28, R30, R11 ;  /* 0x0000000b1e1c7221 */ /* 0x000fe20000000000 */
[----:B------:R-:W-:Y:S01]  /*2b30*/  F2FP.SATFINITE.E4M3.F32.PACK_AB_MERGE_C R64, R119, R11, RZ ;  /* 0x0000000b7740723e */ /* 0x000fe200048070ff */
[----:B------:R-:W-:Y:S01]  /*2b40*/  @!P1 FMUL R71, R71, 0.5 ;  /* 0x3f00000047479820 */ /* 0x000fe20000400000 */
[----:B------:R-:W2:Y:S01]  /*2b50*/  MUFU.EX2 R75, R75 ;  /* 0x0000004b004b7308 */ /* 0x000ea20000000800 */
[----:B-1----:R-:W-:Y:S01]  /*2b60*/  @!P4 FMUL R66, R66, R66 ;  /* 0x000000424242c220 */ /* 0x002fe20000400000 */
[----:B------:R-:W-:Y:S01]  /*2b70*/  FSETP.GEU.AND P4, PT, R78, -126, PT ;  /* 0xc2fc00004e00780b */ /* 0x000fe20003f8e000 */
[----:B------:R-:W-:Y:S01]  /*2b80*/  FADD R11, R17, R18 ;  /* 0x00000012110b7221 */ /* 0x000fe20000000000 */
[----:B------:R-:W-:Y:S01]  /*2b90*/  LOP3.LUT R68, R68, 0xff, RZ, 0xc0, !PT ;  /* 0x000000ff44447812 */ /* 0x000fe200078ec0ff */
[----:B------:R-:W-:Y:S01]  /*2ba0*/  FADD R30, R38, R66 ;  /* 0x00000042261e7221 */ /* 0x000fe20000000000 */
[----:B------:R-:W-:Y:S01]  /*2bb0*/  LOP3.LUT R73, R73, 0xffff, RZ, 0xc0, !PT ;  /* 0x0000ffff49497812 */ /* 0x000fe200078ec0ff */
[----:B------:R-:W-:Y:S01]  /*2bc0*/  @!P6 FMUL R74, R74, 0.5 ;  /* 0x3f0000004a4ae820 */ /* 0x000fe20000400000 */
[----:B------:R-:W1:Y:S01]  /*2bd0*/  MUFU.EX2 R70, R70 ;  /* 0x0000004600467308 */ /* 0x000e620000000800 */
[----:B---3--:R-:W-:Y:S01]  /*2be0*/  @!P3 FMUL R67, R67, R67 ;  /* 0x000000434343b220 */ /* 0x008fe20000400000 */
[----:B------:R-:W-:Y:S01]  /*2bf0*/  FSETP.GEU.AND P3, PT, R79, -126, PT ;  /* 0xc2fc00004f00780b */ /* 0x000fe20003f6e000 */
[----:B------:R-:W-:Y:S01]  /*2c00*/  IMAD.U32 R60, R60, 0x10000, RZ ;  /* 0x000100003c3c7824 */ /* 0x000fe200078e00ff */
[C---:B------:R-:W-:Y:S01]  /*2c10*/  F2FP.SATFINITE.E4M3.F32.PACK_AB_MERGE_C R65, R119.reuse, R65, RZ ;  /* 0x000000417741723e */ /* 0x040fe200048070ff */
[----:B------:R-:W-:Y:S01]  /*2c20*/  FADD R31, R42, R67 ;  /* 0x000000432a1f7221 */ /* 0x000fe20000000000 */
[----:B------:R-:W-:Y:S01]  /*2c30*/  F2FP.SATFINITE.E4M3.F32.PACK_AB_MERGE_C R76, R119, R76, RZ ;  /* 0x0000004c774c723e */ /* 0x000fe200048070ff */
[----:B------:R-:W-:Y:S01]  /*2c40*/  @!P4 FMUL R78, R78, 0.5 ;  /* 0x3f0000004e4ec820 */ /* 0x000fe20000400000 */
[----:B------:R-:W3:Y:S01]  /*2c50*/  MUFU.EX2 R71, R71 ;  /* 0x0000004700477308 */ /* 0x000ee20000000800 */
[----:B--2---:R-:W-:Y:S01]  /*2c60*/  @!P5 FMUL R75, R75, R75 ;  /* 0x0000004b4b4bd220 */ /* 0x004fe20000400000 */
[----:B------:R-:W-:Y:S01]  /*2c70*/  FSETP.GEU.AND P5, PT, R87, -126, PT ;  /* 0xc2fc00005700780b */ /* 0x000fe20003fae000 */
[----:B------:R-:W-:Y:S01]  /*2c80*/  FADD R12, R11, R12 ;  /* 0x0000000c0b0c7221 */ /* 0x000fe20000000000 */
        /* <DEDUP_REMOVED lines=10> */
[----:B------:R-:W-:Y:S01]  /*2d30*/  F2FP.SATFINITE.E4M3.F32.PACK_AB_MERGE_C R70, R119, R70, RZ ;  /* 0x000000467746723e */ /* 0x000fe200048070ff */
[----:B------:R-:W-:Y:S01]  /*2d40*/  @!P5 FMUL R87, R87, 0.5 ;  /* 0x3f0000005757d820 */ /* 0x000fe20000400000 */
[----:B------:R-:W1:Y:S01]  /*2d50*/  MUFU.EX2 R78, R78 ;  /* 0x0000004e004e7308 */ /* 0x000e620000000800 */
[----:B---3--:R-:W-:Y:S01]  /*2d60*/  @!P1 FMUL R71, R71, R71 ;  /* 0x0000004747479220 */ /* 0x008fe20000400000 */
[----:B------:R-:W-:Y:S01]  /*2d70*/  FSETP.GEU.AND P1, PT, R83, -126, PT ;  /* 0xc2fc00005300780b */ /* 0x000fe20003f2e000 */
[----:B------:R-:W-:Y:S01]  /*2d80*/  IMAD.U32 R66, R66, 0x10000, RZ ;  /* 0x0001000042427824 */ /* 0x000fe200078e00ff */
[----:B------:R-:W-:Y:S01]  /*2d90*/  PRMT R26, R26, 0x7604, R49 ;  /* 0x000076041a1a7816 */ /* 0x000fe20000000031 */
[----:B------:R-:W-:Y:S01]  /*2da0*/  FADD R34, R46, R71 ;  /* 0x000000472e227221 */ /* 0x000fe20000000000 */
[----:B------:R-:W-:Y:S01]  /*2db0*/  F2FP.SATFINITE.E4M3.F32.PACK_AB_MERGE_C R88, R119, R88, RZ ;  /* 0x000000587758723e */ /* 0x000fe200048070ff */
[----:B------:R-:W-:Y:S01]  /*2dc0*/  @!P2 FMUL R82, R82, 0.5 ;  /* 0x3f0000005252a820 */ /* 0x000fe20000400000 */
[----:B------:R-:W3:Y:S01]  /*2dd0*/  MUFU.EX2 R79, R79 ;  /* 0x0000004f004f7308 */ /* 0x000ee20000000800 */
[----:B--2---:R-:W-:Y:S01]  /*2de0*/  @!P6 FMUL R74, R74, R74 ;  /* 0x0000004a4a4ae220 */ /* 0x004fe20000400000 */
[----:B------:R-:W-:-:S02]  /*2df0*/  FSETP.GEU.AND P6, PT, R86, -126, PT ;  /* 0xc2fc00005600780b */ /* 0x000fc40003fce000 */
[----:B------:R-:W-:Y:S01]  /*2e00*/  LOP3.LUT R26, R26, 0xff0000, R27, 0xf8, !PT ;  /* 0x00ff00001a1a7812 */ /* 0x000fe200078ef81b */
[----:B------:R-:W-:Y:S01]  /*2e10*/  FADD R35, R90, R74 ;  /* 0x0000004a5a237221 */ /* 0x000fe20000000000 */
[----:B------:R-:W-:Y:S01]  /*2e20*/  F2FP.SATFINITE.E4M3.F32.PACK_AB_MERGE_C R90, R119, R90, RZ ;  /* 0x0000005a775a723e */ /* 0x000fe200048070ff */
[----:B------:R-:W-:Y:S01]  /*2e30*/  @!P1 FMUL R83, R83, 0.5 ;  /* 0x3f00000053539820 */ /* 0x000fe20000400000 */
[----:B------:R-:W2:Y:S01]  /*2e40*/  MUFU.EX2 R87, R87 ;  /* 0x0000005700577308 */ /* 0x000ea20000000800 */
[----:B-1----:R-:W-:Y:S01]  /*2e50*/  @!P4 FMUL R78, R78, R78 ;  /* 0x0000004e4e4ec220 */ /* 0x002fe20000400000 */
[----:B------:R-:W-:Y:S01]  /*2e60*/  ISETP.GT.U32.AND P4, PT, R5, 0x1, PT ;  /* 0x000000010500780c */ /* 0x000fe20003f84070 */
[----:B------:R-:W-:Y:S01]  /*2e70*/  IMAD.U32 R27, R70, 0x10000, RZ ;  /* 0x00010000461b7824 */ /* 0x000fe200078e00ff */
[-C--:B------:R-:W-:Y:S01]  /*2e80*/  SHF.R.U32.HI R5, RZ, R0.reuse, R13 ;  /* 0x00000000ff057219 */ /* 0x080fe2000001160d */
[----:B------:R-:W-:Y:S01]  /*2e90*/  FADD R13, R8, R56 ;  /* 0x00000038080d7221 */ /* 0x000fe20000000000 */
[----:B------:R-:W-:Y:S01]  /*2ea0*/  SHF.R.U32.HI R0, RZ, R0, R15 ;  /* 0x00000000ff007219 */ /* 0x000fe2000001160f */
[----:B------:R-:W-:Y:S01]  /*2eb0*/  @!P6 FMUL R86, R86, 0.5 ;  /* 0x3f0000005656e820 */ /* 0x000fe20000400000 */
[----:B------:R-:W1:Y:S01]  /*2ec0*/  MUFU.EX2 R82, R82 ;  /* 0x0000005200527308 */ /* 0x000e620000000800 */
[----:B------:R-:W-:Y:S01]  /*2ed0*/  FADD R24, R13, R16 ;  /* 0x000000100d187221 */ /* 0x000fe20000000000 */
[----:B---3--:R-:W-:Y:S01]  /*2ee0*/  @!P3 FMUL R79, R79, R79 ;  /* 0x0000004f4f4fb220 */ /* 0x008fe20000400000 */
[----:B------:R-:W-:Y:S01]  /*2ef0*/  FADD R15, R6, R57 ;  /* 0x00000039060f7221 */ /* 0x000fe20000000000 */
[----:B------:R-:W-:Y:S01]  /*2f00*/  FADD R39, R92, R78 ;  /* 0x0000004e5c277221 */ /* 0x000fe20000000000 */
[----:B------:R-:W-:Y:S01]  /*2f10*/  FADD R23, R24, R23 ;  /* 0x0000001718177221 */ /* 0x000fe20000000000 */
[----:B------:R-:W-:Y:S01]  /*2f20*/  LOP3.LUT R24, R47, 0xffff, RZ, 0xc0, !PT ;  /* 0x0000ffff2f187812 */ /* 0x000fe200078ec0ff */
[----:B------:R-:W-:Y:S01]  /*2f30*/  FADD R13, R19, R36 ;  /* 0x00000024130d7221 */ /* 0x000fe20000000000 */
[----:B------:R-:W3:Y:S01]  /*2f40*/  MUFU.EX2 R83, R83 ;  /* 0x0000005300537308 */ /* 0x000ee20000000800 */
[----:B--2---:R-:W-:Y:S01]  /*2f50*/  @!P5 FMUL R87, R87, R87 ;  /* 0x000000575757d220 */ /* 0x004fe20000400000 */
[----:B------:R-:W-:Y:S01]  /*2f60*/  F2FP.SATFINITE.E4M3.F32.PACK_AB_MERGE_C R56, R119, R38, RZ ;  /* 0x000000267738723e */ /* 0x000fe200048070ff */
[----:B------:R-:W-:Y:S01]  /*2f70*/  FADD R38, R54, R79 ;  /* 0x0000004f36267221 */ /* 0x000fe20000000000 */
[----:B------:R-:W-:Y:S01]  /*2f80*/  PRMT R24, R24, 0x7604, R45 ;  /* 0x0000760418187816 */ /* 0x000fe2000000002d */
[----:B------:R-:W-:Y:S01]  /*2f90*/  FADD R9, R15, R32 ;  /* 0x000000200f097221 */ /* 0x000fe20000000000 */
[----:B------:R-:W-:Y:S01]  /*2fa0*/  FADD R19, R28, R39 ;  /* 0x000000271c137221 */ /* 0x000fe20000000000 */
[----:B------:R-:W-:Y:S01]  /*2fb0*/  LOP3.LUT R28, R85, 0xffff, RZ, 0xc0, !PT ;  /* 0x0000ffff551c7812 */ /* 0x000fe200078ec0ff */
[----:B------:R-:W2:Y:S01]  /*2fc0*/  MUFU.EX2 R86, R86 ;  /* 0x0000005600567308 */ /* 0x000ea20000000800 */
[----:B-1----:R-:W-:Y:S01]  /*2fd0*/  @!P2 FMUL R82, R82, R82 ;  /* 0x000000525252a220 */ /* 0x002fe20000400000 */
[----:B------:R-:W-:Y:S01]  /*2fe0*/  LOP3.LUT R32, R95, 0xffff, RZ, 0xc0, !PT ;  /* 0x0000ffff5f207812 */ /* 0x000fe200078ec0ff */
[----:B------:R-:W-:Y:S01]  /*2ff0*/  FADD R43, R62, R87 ;  /* 0x000000573e2b7221 */ /* 0x000fe20000000000 */
[----:B------:R-:W-:Y:S01]  /*3000*/  FADD R21, R29, R38 ;  /* 0x000000261d157221 */ /* 0x000fe20000000000 */
[----:B------:R-:W-:Y:S01]  /*3010*/  LOP3.LUT R24, R24, 0xff0000, R25, 0xf8, !PT ;  /* 0x00ff000018187812 */ /* 0x000fe200078ef819 */
[----:B------:R-:W-:Y:S01]  /*3020*/  FADD R41, R94, R82 ;  /* 0x000000525e297221 */ /* 0x000fe20000000000 */
[----:B------:R-:W-:Y:S01]  /*3030*/  IMAD.U32 R29, R56, 0x10000, RZ ;  /* 0x00010000381d7824 */ /* 0x000fe200078e00ff */
[----:B------:R-:W-:Y:S01]  /*3040*/  F2FP.SATFINITE.E4M3.F32.PACK_AB_MERGE_C R82, R119, R82, RZ ;  /* 0x000000527752723e */ /* 0x000fe200048070ff */
[----:B------:R-:W-:-:S02]  /*3050*/  IMAD.U32 R25, R90, 0x10000, RZ ;  /* 0x000100005a197824 */ /* 0x000fc400078e00ff */
[----:B------:R-:W-:Y:S01]  /*3060*/  FADD R15, R22, R35 ;  /* 0x00000023160f7221 */ /* 0x000fe20000000000 */
[----:B------:R-:W-:Y:S01]  /*3070*/  PRMT R28, R28, 0x7604, R55 ;  /* 0x000076041c1c7816 */ /* 0x000fe20000000037 */
[----:B------:R-:W-:Y:S01]  /*3080*/  FADD R22, R34, R43 ;  /* 0x0000002b22167221 */ /* 0x000fe20000000000 */
[----:B------:R-:W-:Y:S01]  /*3090*/  PRMT R32, R32, 0x7604, R93 ;  /* 0x0000760420207816 */ /* 0x000fe2000000005d */
[----:B---3--:R-:W-:Y:S01]  /*30a0*/  @!P1 FMUL R83, R83, R83 ;  /* 0x0000005353539220 */ /* 0x008fe20000400000 */
[C---:B------:R-:W-:Y:S01]  /*30b0*/  F2FP.SATFINITE.E4M3.F32.PACK_AB_MERGE_C R92, R119.reuse, R92, RZ ;  /* 0x0000005c775c723e */ /* 0x040fe200048070ff */
[----:B------:R-:W-:Y:S01]  /*30c0*/  FADD R16, R30, R41 ;  /* 0x000000291e107221 */ /* 0x000fe20000000000 */
[----:B------:R-:W-:Y:S01]  /*30d0*/  F2FP.SATFINITE.E4M3.F32.PACK_AB_MERGE_C R54, R119, R54, RZ ;  /* 0x000000367736723e */ /* 0x000fe200048070ff */
[----:B--2---:R-:W-:Y:S01]  /*30e0*/  @!P6 FMUL R86, R86, R86 ;  /* 0x000000565656e220 */ /* 0x004fe20000400000 */
[----:B------:R-:W-:Y:S01]  /*30f0*/  LOP3.LUT R34, R61, 0xffff, RZ, 0xc0, !PT ;  /* 0x0000ffff3d227812 */ /* 0x000fe200078ec0ff */
[----:B------:R-:W-:Y:S01]  /*3100*/  FADD R40, R58, R83 ;  /* 0x000000533a287221 */ /* 0x000fe20000000000 */
[----:B------:R-:W-:Y:S01]  /*3110*/  LOP3.LUT R28, R28, 0xff0000, R29, 0xf8, !PT ;  /* 0x00ff00001c1c7812 */ /* 0x000fe200078ef81d */
[----:B------:R-:W-:Y:S01]  /*3120*/  IMAD.U32 R29, R82, 0x10000, RZ ;  /* 0x00010000521d7824 */ /* 0x000fe200078e00ff */
[----:B------:R-:W-:Y:S01]  /*3130*/  LOP3.LUT R32, R32, 0xff0000, R25, 0xf8, !PT ;  /* 0x00ff000020207812 */ /* 0x000fe200078ef819 */
[----:B------:R-:W-:Y:S01]  /*3140*/  IMAD.U32 R25, R64, 0x10000, RZ ;  /* 0x0001000040197824 */ /* 0x000fe200078e00ff */
[----:B------:R-:W-:Y:S01]  /*3150*/  F2FP.SATFINITE.E4M3.F32.PACK_AB_MERGE_C R74, R119, R74, RZ ;  /* 0x0000004a774a723e */ /* 0x000fe200048070ff */
[----:B------:R-:W-:Y:S01]  /*3160*/  IMAD.U32 R92, R92, 0x10000, RZ ;  /* 0x000100005c5c7824 */ /* 0x000fe200078e00ff */
[----:B------:R-:W-:Y:S01]  /*3170*/  PRMT R34, R34, 0x7604, R105 ;  /* 0x0000760422227816 */ /* 0x000fe20000000069 */
[----:B------:R-:W-:Y:S01]  /*3180*/  FADD R18, R31, R40 ;  /* 0x000000281f127221 */ /* 0x000fe20000000000 */
[----:B------:R-:W-:Y:S01]  /*3190*/  LOP3.LUT R54, R54, 0xffff, RZ, 0xc0, !PT ;  /* 0x0000ffff36367812 */ /* 0x000fe200078ec0ff */
[----:B------:R-:W-:Y:S01]  /*31a0*/  IMAD.U32 R31, R88, 0x10000, RZ ;  /* 0x00010000581f7824 */ /* 0x000fe200078e00ff */
[C---:B------:R-:W-:Y:S01]  /*31b0*/  F2FP.SATFINITE.E4M3.F32.PACK_AB_MERGE_C R57, R119.reuse, R42, RZ ;  /* 0x0000002a7739723e */ /* 0x040fe200048070ff */
[----:B------:R-:W-:Y:S01]  /*31c0*/  FADD R42, R96, R86 ;  /* 0x00000056602a7221 */ /* 0x000fe20000000000 */
[----:B------:R-:W-:Y:S01]  /*31d0*/  F2FP.SATFINITE.E4M3.F32.PACK_AB_MERGE_C R96, R119, R96, RZ ;  /* 0x000000607760723e */ /* 0x000fe200048070ff */
[----:B------:R-:W-:Y:S01]  /*31e0*/  FADD R9, R9, R10 ;  /* 0x0000000a09097221 */ /* 0x000fe20000000000 */
[----:B------:R-:W-:Y:S01]  /*31f0*/  F2FP.SATFINITE.E4M3.F32.PACK_AB_MERGE_C R62, R119, R62, RZ ;  /* 0x0000003e773e723e */ /* 0x000fe200048070ff */
[----:B------:R-:W-:Y:S01]  /*3200*/  FADD R20, R33, R42 ;  /* 0x0000002a21147221 */ /* 0x000fe20000000000 */
[----:B------:R-:W-:Y:S01]  /*3210*/  LOP3.LUT R30, R91, 0xffff, RZ, 0xc0, !PT ;  /* 0x0000ffff5b1e7812 */ /* 0x000fe200078ec0ff */
[----:B------:R-:W-:Y:S01]  /*3220*/  IMAD.U32 R96, R96, 0x10000, RZ ;  /* 0x0001000060607824 */ /* 0x000fe200078e00ff */
[----:B------:R-:W-:Y:S01]  /*3230*/  LOP3.LUT R34, R34, 0xff0000, R25, 0xf8, !PT ;  /* 0x00ff000022227812 */ /* 0x000fe200078ef819 */
[----:B------:R-:W-:Y:S01]  /*3240*/  IMAD.U32 R25, R74, 0x10000, RZ ;  /* 0x000100004a197824 */ /* 0x000fe200078e00ff */
[----:B------:R-:W-:Y:S01]  /*3250*/  LOP3.LUT R80, R80, 0xff0000, R29, 0xf8, !PT ;  /* 0x00ff000050507812 */ /* 0x000fe200078ef81d */
[----:B------:R-:W-:Y:S01]  /*3260*/  IMAD.SHL.U32 R29, R54, 0x1000000, RZ ;  /* 0x01000000361d7824 */ /* 0x000fe200078e00ff */
[----:B------:R-:W-:Y:S01]  /*3270*/  F2FP.SATFINITE.E4M3.F32.PACK_AB_MERGE_C R67, R119, R67, RZ ;  /* 0x000000437743723e */ /* 0x000fe200048070ff */
[----:B------:R-:W-:Y:S01]  /*3280*/  FADD R14, R13, R14 ;  /* 0x0000000e0d0e7221 */ /* 0x000fe20000000000 */
[----:B------:R-:W-:Y:S01]  /*3290*/  F2FP.SATFINITE.E4M3.F32.PACK_AB_MERGE_C R71, R119, R71, RZ ;  /* 0x000000477747723e */ /* 0x000fe200048070ff */
[----:B------:R-:W-:Y:S01]  /*32a0*/  FADD R15, R15, R16 ;  /* 0x000000100f0f7221 */ /* 0x000fe20000000000 */
[----:B------:R-:W-:Y:S01]  /*32b0*/  F2FP.SATFINITE.E4M3.F32.PACK_AB_MERGE_C R78, R119, R78, RZ ;  /* 0x0000004e774e723e */ /* 0x000fe200048070ff */
[----:B------:R-:W-:Y:S01]  /*32c0*/  FADD R17, R17, R18 ;  /* 0x0000001211117221 */ /* 0x000fe20000000000 */
[----:B------:R-:W-:Y:S01]  /*32d0*/  LOP3.LUT R101, R101, 0xff, RZ, 0xc0, !PT ;  /* 0x000000ff65657812 */ /* 0x000fe200078ec0ff */
[----:B------:R-:W-:Y:S01]  /*32e0*/  FADD R20, R19, R20 ;  /* 0x0000001413147221 */ /* 0x000fe20000000000 */
[----:B------:R-:W-:Y:S01]  /*32f0*/  LOP3.LUT R102, R102, 0xffff, RZ, 0xc0, !PT ;  /* 0x0000ffff66667812 */ /* 0x000fe200078ec0ff */
[----:B------:R-:W-:Y:S01]  /*3300*/  FADD R22, R21, R22 ;  /* 0x0000001615167221 */ /* 0x000fe20000000000 */
[----:B------:R-:W-:Y:S01]  /*3310*/  PRMT R68, R69, 0x7604, R68 ;  /* 0x0000760445447816 */ /* 0x000fe20000000044 */
[----:B------:R-:W-:Y:S01]  /*3320*/  FADD R12, R23, R12 ;  /* 0x0000000c170c7221 */ /* 0x000fe20000000000 */
[----:B------:R-:W-:Y:S01]  /*3330*/  PRMT R72, R73, 0x7604, R72 ;  /* 0x0000760449487816 */ /* 0x000fe20000000048 */
[----:B------:R-:W-:Y:S01]  /*3340*/  FADD R9, R9, R14 ;  /* 0x0000000e09097221 */ /* 0x000fe20000000000 */
[----:B------:R-:W-:Y:S01]  /*3350*/  LOP3.LUT R92, R97, 0xff0000, R92, 0xf8, !PT ;  /* 0x00ff0000615c7812 */ /* 0x000fe200078ef85c */
[----:B------:R-:W-:Y:S01]  /*3360*/  FADD R15, R15, R20 ;  /* 0x000000140f0f7221 */ /* 0x000fe20000000000 */
[----:B------:R-:W-:Y:S01]  /*3370*/  LOP3.LUT R48, R48, 0xffff, RZ, 0xc0, !PT ;  /* 0x0000ffff30307812 */ /* 0x000fe200078ec0ff */
[----:B------:R-:W-:Y:S01]  /*3380*/  FADD R22, R17, R22 ;  /* 0x0000001611167221 */ /* 0x000fe20000000000 */
[----:B------:R-:W-:-:S02]  /*3390*/  F2FP.SATFINITE.E4M3.F32.PACK_AB_MERGE_C R46, R119, R46, RZ ;  /* 0x0000002e772e723e */ /* 0x000fc400048070ff */
[C---:B------:R-:W-:Y:S02]  /*33a0*/  F2FP.SATFINITE.E4M3.F32.PACK_AB_MERGE_C R59, R119.reuse, R59, RZ ;  /* 0x0000003b773b723e */ /* 0x040fe400048070ff */
[C---:B------:R-:W-:Y:S02]  /*33b0*/  F2FP.SATFINITE.E4M3.F32.PACK_AB_MERGE_C R63, R119.reuse, R63, RZ ;  /* 0x0000003f773f723e */ /* 0x040fe400048070ff */
[C---:B------:R-:W-:Y:S02]  /*33c0*/  F2FP.SATFINITE.E4M3.F32.PACK_AB_MERGE_C R6, R119.reuse, R75, RZ ;  /* 0x0000004b7706723e */ /* 0x040fe400048070ff */
[C---:B------:R-:W-:Y:S02]  /*33d0*/  F2FP.SATFINITE.E4M3.F32.PACK_AB_MERGE_C R7, R119.reuse, R79, RZ ;  /* 0x0000004f7707723e */ /* 0x040fe400048070ff */
[----:B------:R-:W-:Y:S02]  /*33e0*/  F2FP.SATFINITE.E4M3.F32.PACK_AB_MERGE_C R86, R119, R86, RZ ;  /* 0x000000567756723e */ /* 0x000fe400048070ff */
[----:B------:R-:W-:-:S02]  /*33f0*/  PRMT R30, R30, 0x7604, R89 ;  /* 0x000076041e1e7816 */ /* 0x000fc40000000059 */
[----:B------:R-:W-:Y:S02]  /*3400*/  LOP3.LUT R106, R106, 0xff, RZ, 0xc0, !PT ;  /* 0x000000ff6a6a7812 */ /* 0x000fe400078ec0ff */
[----:B------:R-:W-:Y:S02]  /*3410*/  LOP3.LUT R65, R65, 0xffff, RZ, 0xc0, !PT ;  /* 0x0000ffff41417812 */ /* 0x000fe400078ec0ff */
[----:B------:R-:W-:Y:S02]  /*3420*/  LOP3.LUT R76, R76, 0xff, RZ, 0xc0, !PT ;  /* 0x000000ff4c4c7812 */ /* 0x000fe400078ec0ff */
[----:B------:R-:W-:Y:S02]  /*3430*/  LOP3.LUT R77, R77, 0xffff, RZ, 0xc0, !PT ;  /* 0x0000ffff4d4d7812 */ /* 0x000fe400078ec0ff */
[----:B------:R-:W-:Y:S02]  /*3440*/  LOP3.LUT R62, R62, 0xffff, RZ, 0xc0, !PT ;  /* 0x0000ffff3e3e7812 */ /* 0x000fe400078ec0ff */
[----:B------:R-:W-:-:S02]  /*3450*/  F2FP.SATFINITE.E4M3.F32.PACK_AB_MERGE_C R50, R119, R50, RZ ;  /* 0x000000327732723e */ /* 0x000fc400048070ff */
[C---:B------:R-:W-:Y:S01]  /*3460*/  F2FP.SATFINITE.E4M3.F32.PACK_AB_MERGE_C R94, R119.reuse, R94, RZ ;  /* 0x0000005e775e723e */ /* 0x040fe200048070ff */
[----:B------:R-:W-:Y:S01]  /*3470*/  IMAD.SHL.U32 R33, R62, 0x1000000, RZ ;  /* 0x010000003e217824 */ /* 0x000fe200078e00ff */
[C---:B------:R-:W-:Y:S02]  /*3480*/  F2FP.SATFINITE.E4M3.F32.PACK_AB_MERGE_C R58, R119.reuse, R58, RZ ;  /* 0x0000003a773a723e */ /* 0x040fe400048070ff */
[C---:B------:R-:W-:Y:S01]  /*3490*/  F2FP.SATFINITE.E4M3.F32.PACK_AB_MERGE_C R8, R119.reuse, R83, RZ ;  /* 0x000000537708723e */ /* 0x040fe200048070ff */
[----:B------:R-:W-:Y:S01]  /*34a0*/  IMAD.U32 R94, R94, 0x10000, RZ ;  /* 0x000100005e5e7824 */ /* 0x000fe200078e00ff */
[----:B------:R-:W-:Y:S02]  /*34b0*/  F2FP.SATFINITE.E4M3.F32.PACK_AB_MERGE_C R87, R119, R87, RZ ;  /* 0x000000577757723e */ /* 0x000fe400048070ff */
[----:B------:R-:W-:Y:S02]  /*34c0*/  PRMT R101, R102, 0x7604, R101 ;  /* 0x0000760466657816 */ /* 0x000fe40000000065 */
[----:B------:R-:W-:-:S02]  /*34d0*/  LOP3.LUT R103, R103, 0xff, RZ, 0xc0, !PT ;  /* 0x000000ff67677812 */ /* 0x000fc400078ec0ff */
[----:B------:R-:W-:Y:S02]  /*34e0*/  LOP3.LUT R104, R104, 0xffff, RZ, 0xc0, !PT ;  /* 0x0000ffff68687812 */ /* 0x000fe400078ec0ff */
[----:B------:R-:W-:Y:S02]  /*34f0*/  LOP3.LUT R84, R84, 0xff, RZ, 0xc0, !PT ;  /* 0x000000ff54547812 */ /* 0x000fe400078ec0ff */
[----:B------:R-:W-:Y:S02]  /*3500*/  LOP3.LUT R107, R107, 0xffff, RZ, 0xc0, !PT ;  /* 0x0000ffff6b6b7812 */ /* 0x000fe400078ec0ff */
[----:B------:R-:W-:Y:S01]  /*3510*/  LOP3.LUT R68, R68, 0xff0000, R27, 0xf8, !PT ;  /* 0x00ff000044447812 */ /* 0x000fe200078ef81b */
[----:B------:R-:W-:Y:S01]  /*3520*/  IMAD.U32 R27, R78, 0x10000, RZ ;  /* 0x000100004e1b7824 */ /* 0x000fe200078e00ff */
[----:B------:R-:W-:Y:S02]  /*3530*/  LOP3.LUT R67, R67, 0xffff, RZ, 0xc0, !PT ;  /* 0x0000ffff43437812 */ /* 0x000fe400078ec0ff */
[----:B------:R-:W-:-:S02]  /*3540*/  LOP3.LUT R71, R71, 0xffff, RZ, 0xc0, !PT ;  /* 0x0000ffff47477812 */ /* 0x000fc400078ec0ff */
[----:B------:R-:W-:Y:S01]  /*3550*/  LOP3.LUT R72, R72, 0xff0000, R25, 0xf8, !PT ;  /* 0x00ff000048487812 */ /* 0x000fe200078ef819 */
[----:B------:R-:W-:Y:S01]  /*3560*/  IMAD.SHL.U32 R25, R48, 0x1000000, RZ ;  /* 0x0100000030197824 */ /* 0x000fe200078e00ff */
[----:B------:R-:W-:Y:S01]  /*3570*/  LOP3.LUT R92, R92, R29, RZ, 0xfc, !PT ;  /* 0x0000001d5c5c7212 */ /* 0x000fe200078efcff */
[----:B------:R-:W-:Y:S01]  /*3580*/  IMAD.SHL.U32 R71, R71, 0x1000000, RZ ;  /* 0x0100000047477824 */ /* 0x000fe200078e00ff */
[----:B------:R-:W-:Y:S02]  /*3590*/  LOP3.LUT R99, R99, 0xff, RZ, 0xc0, !PT ;  /* 0x000000ff63637812 */ /* 0x000fe400078ec0ff */
[----:B------:R-:W-:Y:S02]  /*35a0*/  LOP3.LUT R100, R100, 0xffff, RZ, 0xc0, !PT ;  /* 0x0000ffff64647812 */ /* 0x000fe400078ec0ff */
[----:B------:R-:W-:Y:S02]  /*35b0*/  PRMT R65, R65, 0x7604, R106 ;  /* 0x0000760441417816 */ /* 0x000fe4000000006a */
[----:B------:R-:W-:-:S02]  /*35c0*/  PRMT R76, R77, 0x7604, R76 ;  /* 0x000076044d4c7816 */ /* 0x000fc4000000004c */
[----:B------:R-:W-:Y:S01]  /*35d0*/  LOP3.LUT R30, R30, 0xff0000, R31, 0xf8, !PT ;  /* 0x00ff00001e1e7812 */ /* 0x000fe200078ef81f */
[----:B------:R-:W-:Y:S01]  /*35e0*/  IMAD.U32 R31, R86, 0x10000, RZ ;  /* 0x00010000561f7824 */ /* 0x000fe200078e00ff */
[----:B------:R-:W-:Y:S02]  /*35f0*/  LOP3.LUT R57, R57, 0xffff, RZ, 0xc0, !PT ;  /* 0x0000ffff39397812 */ /* 0x000fe400078ec0ff */
[----:B------:R-:W-:Y:S02]  /*3600*/  LOP3.LUT R46, R46, 0xffff, RZ, 0xc0, !PT ;  /* 0x0000ffff2e2e7812 */ /* 0x000fe400078ec0ff */
[----:B------:R-:W-:Y:S01]  /*3610*/  LOP3.LUT R59, R59, 0xffff, RZ, 0xc0, !PT ;  /* 0x0000ffff3b3b7812 */ /* 0x000fe200078ec0ff */
[----:B------:R-:W-:Y:S01]  /*3620*/  IMAD.SHL.U32 R57, R57, 0x1000000, RZ ;  /* 0x0100000039397824 */ /* 0x000fe200078e00ff */
[----:B------:R-:W-:Y:S02]  /*3630*/  LOP3.LUT R63, R63, 0xffff, RZ, 0xc0, !PT ;  /* 0x0000ffff3f3f7812 */ /* 0x000fe400078ec0ff */
[----:B------:R-:W-:Y:S01]  /*3640*/  LOP3.LUT R6, R6, 0xffff, RZ, 0xc0, !PT ;  /* 0x0000ffff06067812 */ /* 0x000fe200078ec0ff */
[----:B------:R-:W-:Y:S01]  /*3650*/  IMAD.SHL.U32 R59, R59, 0x1000000, RZ ;  /* 0x010000003b3b7824 */ /* 0x000fe200078e00ff */
[----:B------:R-:W-:Y:S01]  /*3660*/  LOP3.LUT R29, R7, 0xffff, RZ, 0xc0, !PT ;  /* 0x0000ffff071d7812 */ /* 0x000fe200078ec0ff */
[----:B------:R-:W-:Y:S01]  /*3670*/  IMAD.SHL.U32 R63, R63, 0x1000000, RZ ;  /* 0x010000003f3f7824 */ /* 0x000fe200078e00ff */
[----:B------:R-:W-:Y:S01]  /*3680*/  LOP3.LUT R50, R50, 0xffff, RZ, 0xc0, !PT ;  /* 0x0000ffff32327812 */ /* 0x000fe200078ec0ff */
[----:B------:R-:W-:Y:S01]  /*3690*/  IMAD.SHL.U32 R7, R6, 0x1000000, RZ ;  /* 0x0100000006077824 */ /* 0x000fe200078e00ff */
[----:B------:R-:W-:Y:S01]  /*36a0*/  PRMT R103, R104, 0x7604, R103 ;  /* 0x0000760468677816 */ /* 0x000fe20000000067 */
[----:B------:R-:W-:Y:S01]  /*36b0*/  IMAD.SHL.U32 R29, R29, 0x1000000, RZ ;  /* 0x010000001d1d7824 */ /* 0x000fe200078e00ff */
[----:B------:R-:W-:-:S02]  /*36c0*/  PRMT R84, R107, 0x7604, R84 ;  /* 0x000076046b547816 */ /* 0x000fc40000000054 */
[----:B------:R-:W-:Y:S02]  /*36d0*/  LOP3.LUT R96, R101, 0xff0000, R96, 0xf8, !PT ;  /* 0x00ff000065607812 */ /* 0x000fe400078ef860 */
[----:B------:R-:W-:Y:S01]  /*36e0*/  LOP3.LUT R53, R26, R53, RZ, 0xfc, !PT ;  /* 0x000000351a357212 */ /* 0x000fe200078efcff */
[----:B------:R-:W-:Y:S01]  /*36f0*/  IMAD.SHL.U32 R26, R67, 0x1000000, RZ ;  /* 0x01000000431a7824 */ /* 0x000fe200078e00ff */
[----:B------:R-:W-:Y:S02]  /*3700*/  LOP3.LUT R58, R58, 0xffff, RZ, 0xc0, !PT ;  /* 0x0000ffff3a3a7812 */ /* 0x000fe400078ec0ff */
[----:B------:R-:W-:Y:S02]  /*3710*/  LOP3.LUT R8, R8, 0xffff, RZ, 0xc0, !PT ;  /* 0x0000ffff08087812 */ /* 0x000fe400078ec0ff */
[----:B------:R-:W-:Y:S02]  /*3720*/  LOP3.LUT R87, R87, 0xffff, RZ, 0xc0, !PT ;  /* 0x0000ffff57577812 */ /* 0x000fe400078ec0ff */
[----:B------:R-:W-:-:S02]  /*3730*/  PRMT R99, R100, 0x7604, R99 ;  /* 0x0000760464637816 */ /* 0x000fc40000000063 */
[----:B------:R-:W-:Y:S01]  /*3740*/  LOP3.LUT R65, R65, 0xff0000, R66, 0xf8, !PT ;  /* 0x00ff000041417812 */ /* 0x000fe200078ef842 */
[----:B------:R-:W-:Y:S01]  /*3750*/  IMAD.SHL.U32 R87, R87, 0x1000000, RZ ;  /* 0x0100000057577824 */ /* 0x000fe200078e00ff */
[----:B------:R-:W-:Y:S01]  /*3760*/  LOP3.LUT R76, R76, 0xff0000, R27, 0xf8, !PT ;  /* 0x00ff00004c4c7812 */ /* 0x000fe200078ef81b */
[----:B------:R-:W-:Y:S01]  /*3770*/  IMAD.SHL.U32 R27, R46, 0x1000000, RZ ;  /* 0x010000002e1b7824 */ /* 0x000fe200078e00ff */
[----:B------:R-:W-:Y:S01]  /*3780*/  LOP3.LUT R24, R24, R25, RZ, 0xfc, !PT ;  /* 0x0000001918187212 */ /* 0x000fe200078efcff */
[----:B------:R-:W-:Y:S01]  /*3790*/  IMAD.SHL.U32 R25, R50, 0x1000000, RZ ;  /* 0x0100000032197824 */ /* 0x000fe200078e00ff */
[----:B------:R-:W-:Y:S02]  /*37a0*/  LOP3.LUT R60, R103, 0xff0000, R60, 0xf8, !PT ;  /* 0x00ff0000673c7812 */ /* 0x000fe400078ef83c */
[----:B------:R-:W-:Y:S01]  /*37b0*/  LOP3.LUT R84, R84, 0xff0000, R31, 0xf8, !PT ;  /* 0x00ff000054547812 */ /* 0x000fe200078ef81f */
[----:B------:R-:W-:Y:S01]  /*37c0*/  IMAD.SHL.U32 R31, R58, 0x1000000, RZ ;  /* 0x010000003a1f7824 */ /* 0x000fe200078e00ff */
[----:B------:R-:W-:Y:S01]  /*37d0*/  LOP3.LUT R96, R96, R33, RZ, 0xfc, !PT ;  /* 0x0000002160607212 */ /* 0x000fe200078efcff */
[----:B------:R-:W-:Y:S01]  /*37e0*/  IMAD.SHL.U32 R33, R8, 0x1000000, RZ ;  /* 0x0100000008217824 */ /* 0x000fe200078e00ff */
[----:B------:R-:W-:-:S02]  /*37f0*/  LOP3.LUT R94, R99, 0xff0000, R94, 0xf8, !PT ;  /* 0x00ff0000635e7812 */ /* 0x000fc400078ef85e */
[----:B------:R-:W-:Y:S02]  /*3800*/  LOP3.LUT R26, R65, R26, RZ, 0xfc, !PT ;  /* 0x0000001a411a7212 */ /* 0x000fe400078efcff */
[----:B------:R-:W-:Y:S02]  /*3810*/  LOP3.LUT R71, R68, R71, RZ, 0xfc, !PT ;  /* 0x0000004744477212 */ /* 0x000fe400078efcff */
[----:B------:R-:W-:Y:S02]  /*3820*/  LOP3.LUT R28, R28, R57, RZ, 0xfc, !PT ;  /* 0x000000391c1c7212 */ /* 0x000fe400078efcff */
[----:B------:R-:W-:Y:S02]  /*3830*/  LOP3.LUT R27, R30, R27, RZ, 0xfc, !PT ;  /* 0x0000001b1e1b7212 */ /* 0x000fe400078efcff */
[----:B------:R-:W-:Y:S02]  /*3840*/  LOP3.LUT R59, R60, R59, RZ, 0xfc, !PT ;  /* 0x0000003b3c3b7212 */ /* 0x000fe400078efcff */
[----:B------:R-:W-:-:S02]  /*3850*/  LOP3.LUT R34, R34, R63, RZ, 0xfc, !PT ;  /* 0x0000003f22227212 */ /* 0x000fc400078efcff */
[----:B------:R-:W-:Y:S02]  /*3860*/  LOP3.LUT R7, R72, R7, RZ, 0xfc, !PT ;  /* 0x0000000748077212 */ /* 0x000fe400078efcff */
[----:B------:R-:W-:Y:S02]  /*3870*/  LOP3.LUT R76, R76, R29, RZ, 0xfc, !PT ;  /* 0x0000001d4c4c7212 */ /* 0x000fe400078efcff */
[----:B------:R-:W-:Y:S02]  /*3880*/  LOP3.LUT R25, R32, R25, RZ, 0xfc, !PT ;  /* 0x0000001920197212 */ /* 0x000fe400078efcff */
[----:B------:R-:W-:Y:S02]  /*3890*/  LOP3.LUT R31, R94, R31, RZ, 0xfc, !PT ;  /* 0x0000001f5e1f7212 */ /* 0x000fe400078efcff */
[----:B------:R-:W-:Y:S02]  /*38a0*/  LOP3.LUT R33, R80, R33, RZ, 0xfc, !PT ;  /* 0x0000002150217212 */ /* 0x000fe400078efcff */
[----:B------:R-:W-:-:S02]  /*38b0*/  LOP3.LUT R84, R84, R87, RZ, 0xfc, !PT ;  /* 0x0000005754547212 */ /* 0x000fc400078efcff */
[----:B------:R-:W-:Y:S02]  /*38c0*/  SEL R32, R71, R26, P4 ;  /* 0x0000001a47207207 */ /* 0x000fe40002000000 */
[----:B------:R-:W-:Y:S02]  /*38d0*/  SEL R71, R26, R71, P4 ;  /* 0x000000471a477207 */ /* 0x000fe40002000000 */
[----:B------:R-:W-:Y:S02]  /*38e0*/  SEL R8, R27, R28, P4 ;  /* 0x0000001c1b087207 */ /* 0x000fe40002000000 */
[----:B------:R-:W-:Y:S02]  /*38f0*/  SEL R30, R34, R59, P4 ;  /* 0x0000003b221e7207 */ /* 0x000fe40002000000 */
[----:B------:R-:W-:Y:S02]  /*3900*/  SEL R26, R76, R7, P4 ;  /* 0x000000074c1a7207 */ /* 0x000fe40002000000 */
[----:B------:R-:W-:-:S02]  /*3910*/  SEL R6, R53, R24, P4 ;  /* 0x0000001835067207 */ /* 0x000fc40002000000 */
[----:B------:R-:W-:Y:S02]  /*3920*/  SEL R27, R28, R27, P4 ;  /* 0x0000001b1c1b7207 */ /* 0x000fe40002000000 */
[----:B------:R-:W-:Y:S02]  /*3930*/  SEL R59, R59, R34, P4 ;  /* 0x000000223b3b7207 */ /* 0x000fe40002000000 */
[----:B------:R-:W-:Y:S02]  /*3940*/  LOP3.LUT R5, R5, 0xf, RZ, 0xc0, !PT ;  /* 0x0000000f05057812 */ /* 0x000fe400078ec0ff */
[----:B------:R-:W-:Y:S02]  /*3950*/  LOP3.LUT R0, R0, 0xf, RZ, 0xc0, !PT ;  /* 0x0000000f00007812 */ /* 0x000fe400078ec0ff */
[----:B------:R-:W-:Y:S01]  /*3960*/  SEL R7, R7, R76, P4 ;  /* 0x0000004c07077207 */ /* 0x000fe20002000000 */
[----:B------:R1:W2:Y:S01]  /*3970*/  SHFL.IDX PT, R35, R8, R5, 0x1c1f ;  /* 0x001c1f0508237589 */ /* 0x0002a200000e0000 */
[----:B------:R-:W-:-:S02]  /*3980*/  SEL R53, R24, R53, P4 ;  /* 0x0000003518357207 */ /* 0x000fc40002000000 */
[----:B------:R-:W-:Y:S01]  /*3990*/  SEL R28, R96, R31, P4 ;  /* 0x0000001f601c7207 */ /* 0x000fe20002000000 */
[----:B------:R3:W4:Y:S01]  /*39a0*/  SHFL.IDX PT, R42, R7, R0, 0x1c1f ;  /* 0x001c1f00072a7589 */ /* 0x00072200000e0000 */
[----:B------:R-:W-:Y:S02]  /*39b0*/  SEL R34, R84, R33, P4 ;  /* 0x0000002154227207 */ /* 0x000fe40002000000 */
[----:B------:R-:W-:Y:S01]  /*39c0*/  SEL R24, R92, R25, P4 ;  /* 0x000000195c187207 */ /* 0x000fe20002000000 */
[----:B------:R5:W2:Y:S01]  /*39d0*/  SHFL.IDX PT, R29, R6, R5, 0x1c1f ;  /* 0x001c1f05061d7589 */ /* 0x000aa200000e0000 */
[----:B------:R-:W-:Y:S01]  /*39e0*/  SEL R31, R31, R96, P4 ;  /* 0x000000601f1f7207 */ /* 0x000fe20002000000 */
[----:B-1----:R-:W-:Y:S01]  /*39f0*/  IMAD.MOV.U32 R8, RZ, RZ, 0x3276 ;  /* 0x00003276ff087424 */ /* 0x002fe200078e00ff */
[----:B------:R-:W-:Y:S01]  /*3a00*/  SEL R33, R33, R84, P4 ;  /* 0x0000005421217207 */ /* 0x000fe20002000000 */
[----:B------:R1:W1:Y:S01]  /*3a10*/  SHFL.IDX PT, R36, R53, R0, 0x1c1f ;  /* 0x001c1f0035247589 */ /* 0x00026200000e0000 */
[----:B------:R-:W-:Y:S01]  /*3a20*/  SEL R25, R25, R92, P4 ;  /* 0x0000005c19197207 */ /* 0x000fe20002000000 */
[----:B---3--:R-:W-:Y:S01]  /*3a30*/  IMAD.MOV.U32 R7, RZ, RZ, 0x1054 ;  /* 0x00001054ff077424 */ /* 0x008fe200078e00ff */
[----:B------:R-:W-:Y:S01]  /*3a40*/  SEL R8, R8, 0x7632, P4 ;  /* 0x0000763208087807 */ /* 0x000fe20002000000 */
[----:B------:R3:W1:Y:S01]  /*3a50*/  SHFL.IDX PT, R38, R27, R0, 0x1c1f ;  /* 0x001c1f001b267589 */ /* 0x00066200000e0000 */
[----:B-----5:R-:W-:Y:S01]  /*3a60*/  FADD R6, R12, R9 ;  /* 0x000000090c067221 */ /* 0x020fe20000000000 */
[----:B------:R-:W-:-:S02]  /*3a70*/  FADD R9, R15, R22 ;  /* 0x000000160f097221 */ /* 0x000fc40000000000 */
[----:B------:R3:W1:Y:S01]  /*3a80*/  SHFL.IDX PT, R37, R24, R5, 0x1c1f ;  /* 0x001c1f0518257589 */ /* 0x00066200000e0000 */
[----:B------:R-:W-:-:S03]  /*3a90*/  SEL R7, R7, 0x5410, P4 ;  /* 0x0000541007077807 */ /* 0x000fc60002000000 */
[----:B------:R3:W1:Y:S04]  /*3aa0*/  SHFL.IDX PT, R40, R25, R0, 0x1c1f ;  /* 0x001c1f0019287589 */ /* 0x00066800000e0000 */
        /* <DEDUP_REMOVED lines=8> */
[----:B------:R3:W1:Y:S01]  /*3b30*/  SHFL.IDX PT, R33, R33, R0, 0x1c1f ;  /* 0x001c1f0021217589 */ /* 0x00066200000e0000 */
[----:B--2-4-:R-:W-:Y:S05]  /*3b40*/  @!P0 BRA `(.L_x_19) ;  /* 0x0000000000048947 */ /* 0x014fea0003800000 */
[----:B------:R-:W-:Y:S01]  /*3b50*/  BPT.TRAP 0x1 ;  /* 0x000000040000795c */ /* 0x000fe20000300000 */
.L_x_19:
[----:B------:R-:W2:Y:S02]  /*3b60*/  SYNCS.PHASECHK.TRANS64.TRYWAIT P1, [UR37+0xc008], R2 ;  /* 0x00c00802ff0075a7 */ /* 0x000ea40008020165 */
[----:B--2---:R-:W-:Y:S05]  /*3b70*/  @!P1 BRA `(.L_x_20) ;  /* 0x0000005c00109947 */ /* 0x004fea0003800000 */
.L_x_91:
[CCC-:B-1-3--:R-:W-:Y:S01]  /*3b80*/  PRMT R24, R29.reuse, R7.reuse, R36.reuse ;  /* 0x000000071d187216 */ /* 0x1cafe20000000024 */
[----:B------:R-:W-:Y:S01]  /*3b90*/  UIADD3 UR10, UR12, 0x200, URZ ;  /* 0x000002000c0a7890 */ /* 0x000fe2000fffe03f */
[-C--:B------:R-:W-:Y:S01]  /*3ba0*/  PRMT R25, R29, R8.reuse, R36 ;  /* 0x000000081d197216 */ /* 0x080fe20000000024 */
[----:B------:R-:W-:Y:S01]  /*3bb0*/  UMOV UR11, 0x40000040 ;  /* 0x40000040000b7882 */ /* 0x000fe20000000000 */
[C-C-:B------:R-:W-:Y:S02]  /*3bc0*/  PRMT R26, R35.reuse, R7, R38.reuse ;  /* 0x00000007231a7216 */ /* 0x140fe40000000026 */
[----:B------:R-:W-:-:S04]  /*3bd0*/  PRMT R27, R35, R8, R38 ;  /* 0x00000008231b7216 */ /* 0x000fc80000000026 */
[----:B------:R-:W-:-:S06]  /*3be0*/  WARPGROUP.ARRIVE ;  /* 0x00000000000079c5 */ /* 0x000fcc0000000000 */
[----:B------:R-:W-:Y:S01]  /*3bf0*/  QGMMA.64x64x32.F32.E4M3.E4M3 R88, R24, gdesc[UR8], RZ, !UPT, gsb0 ;  /* 0x00e0000818587df3 */ /* 0x000fe2000c0008ff */
[----:B------:R-:W-:Y:S01]  /*3c00*/  UIADD3 UR10, UR12, 0x202, URZ ;  /* 0x000002020c0a7890 */ /* 0x000fe2000fffe03f */
[----:B------:R-:W-:Y:S01]  /*3c10*/  UMOV UR11, 0x40000040 ;  /* 0x40000040000b7882 */ /* 0x000fe20000000000 */
[----:B------:R-:W-:Y:S02]  /*3c20*/  WARPGROUP.DEPBAR.LE gsb0, 0x0 ;  /* 0x00008000000079c5 */ /* 0x000fe40000010000 */
[CCC-:B------:R-:W-:Y:S02]  /*3c30*/  PRMT R24, R37.reuse, R7.reuse, R40.reuse ;  /* 0x0000000725187216 */ /* 0x1c0fe40000000028 */
[-C--:B------:R-:W-:Y:S02]  /*3c40*/  PRMT R25, R37, R8.reuse, R40 ;  /* 0x0000000825197216 */ /* 0x080fe40000000028 */
[C-C-:B------:R-:W-:Y:S02]  /*3c50*/  PRMT R26, R28.reuse, R7, R31.reuse ;  /* 0x000000071c1a7216 */ /* 0x140fe4000000001f */
[----:B------:R-:W-:-:S04]  /*3c60*/  PRMT R27, R28, R8, R31 ;  /* 0x000000081c1b7216 */ /* 0x000fc8000000001f */
[----:B------:R-:W-:-:S06]  /*3c70*/  WARPGROUP.ARRIVE ;  /* 0x00000000000079c5 */ /* 0x000fcc0000000000 */
[----:B------:R-:W-:Y:S01]  /*3c80*/  QGMMA.64x64x32.F32.E4M3.E4M3 R88, R24, gdesc[UR8], R88, gsb0 ;  /* 0x00e0000818587df3 */ /* 0x000fe20008000858 */
        /* <DEDUP_REMOVED lines=17> */
[----:B------:R-:W-:Y:S03]  /*3da0*/  QGMMA.64x64x32.F32.E4M3.E4M3 R88, R24, gdesc[UR8], R88, gsb0 ;  /* 0x00e0000818587df3 */ /* 0x000fe60008000858 */
[----:B------:R-:W-:Y:S02]  /*3db0*/  WARPGROUP.DEPBAR.LE gsb0, 0x0 ;  /* 0x00008000000079c5 */ /* 0x000fe40000010000 */
[----:B------:R-:W-:Y:S05]  /*3dc0*/  @!P0 BRA `(.L_x_21) ;  /* 0x0000000000048947 */ /* 0x000fea0003800000 */
[----:B------:R-:W-:Y:S01]  /*3dd0*/  BPT.TRAP 0x1 ;  /* 0x000000040000795c */ /* 0x000fe20000300000 */
.L_x_21:
[----:B------:R-:W-:Y:S02]  /*3de0*/  UISETP.GT.U32.AND UP0, UPT, UR6, 0x1, UPT ;  /* 0x000000010600788c */ /* 0x000fe4000bf04070 */
[----:B------:R-:W-:-:S04]  /*3df0*/  UIADD3 UR7, UR37, 0xc028, URZ ;  /* 0x0000c02825077890 */ /* 0x000fc8000fffe03f */
[----:B------:R-:W-:Y:S01]  /*3e00*/  PLOP3.LUT P1, PT, PT, PT, UP0, 0x80, 0x0 ;  /* 0x000000000000781c */ /* 0x000fe20003f2f008 */
[----:B------:R-:W-:-:S09]  /*3e10*/  UPRMT UR7, URZ, 0x654, UR7 ;  /* 0x000006543f077896 */ /* 0x000fd20008000007 */
[----:B------:R-:W-:Y:S03]  /*3e20*/  SYNCS.ARRIVE.TRANS64.RED.A1T0 RZ, [UR7], RZ ;  /* 0x000000ffffff79a7 */ /* 0x000fe60008100407 */
[----:B------:R-:W-:Y:S05]  /*3e30*/  @P1 BRA `(.L_x_22) ;  /* 0x0000000000041947 */ /* 0x000fea0003800000 */
[----:B------:R-:W-:Y:S01]  /*3e40*/  BPT.TRAP 0x1 ;  /* 0x000000040000795c */ /* 0x000fe20000300000 */
.L_x_22:
[----:B--2---:R-:W1:Y:S02]  /*3e50*/  LDC R2, c[0x0][0x28c] ;  /* 0x0000a300ff027b82 */ /* 0x004e640000000800 */
[----:B-1----:R-:W-:-:S13]  /*3e60*/  ISETP.GE.AND P2, PT, R2, 0x81, PT ;  /* 0x000000810200780c */ /* 0x002fda0003f46270 */
[----:B------:R-:W-:Y:S05]  /*3e70*/  @!P2 BRA `(.L_x_23) ;  /* 0x00000034001ca947 */ /* 0x000fea0003800000 */
[----:B------:R-:W-:Y:S01]  /*3e80*/  VIADD R2, R2, 0x7f ;  /* 0x0000007f02027836 */ /* 0x000fe20000000000 */
[----:B------:R-:W-:Y:S01]  /*3e90*/  UMOV UR13, 0x2 ;  /* 0x00000002000d7882 */ /* 0x000fe20000000000 */
[----:B------:R-:W-:Y:S01]  /*3ea0*/  IMAD.MOV.U32 R13, RZ, RZ, R3 ;  /* 0x000000ffff0d7224 */ /* 0x000fe200078e0003 */
[----:B------:R-:W-:Y:S01]  /*3eb0*/  UMOV UR14, 0x1 ;  /* 0x00000001000e7882 */ /* 0x000fe20000000000 */
[----:B------:R-:W-:Y:S01]  /*3ec0*/  IMAD.MOV.U32 R10, RZ, RZ, RZ ;  /* 0x000000ffff0a7224 */ /* 0x000fe200078e00ff */
[----:B------:R-:W-:Y:S01]  /*3ed0*/  SHF.R.S32.HI R11, RZ, 0x1f, R2 ;  /* 0x0000001fff0b7819 */ /* 0x000fe20000011402 */
[----:B------:R-:W-:-:S03]  /*3ee0*/  ULDC UR15, c[0x0][0x604] ;  /* 0x00018100000f7ab9 */ /* 0x000fc60000000800 */
[----:B------:R-:W-:Y:S01]  /*3ef0*/  LEA.HI R2, R11, R2, RZ, 0x7 ;  /* 0x000000020b027211 */ /* 0x000fe200078f38ff */
[----:B------:R-:W-:-:S03]  /*3f00*/  IMAD.MOV.U32 R11, RZ, RZ, R4 ;  /* 0x000000ffff0b7224 */ /* 0x000fc600078e0004 */
[----:B------:R-:W-:-:S07]  /*3f10*/  SHF.R.S32.HI R2, RZ, 0x7, R2 ;  /* 0x00000007ff027819 */ /* 0x000fce0000011402 */
.L_x_34:
[----:B-1----:R-:W-:Y:S05]  /*3f20*/  @!P0 BRA `(.L_x_24) ;  /* 0x0000000000048947 */ /* 0x002fea0003800000 */
[----:B------:R-:W-:Y:S01]  /*3f30*/  BPT.TRAP 0x1 ;  /* 0x000000040000795c */ /* 0x000fe20000300000 */
.L_x_24:
[----:B------:R-:W-:Y:S01]  /*3f40*/  ULEA UR6, UR13, UR37, 0x3 ;  /* 0x000000250d067291 */ /* 0x000fe2000f8e183f */
[----:B------:R-:W-:-:S08]  /*3f50*/  SHF.L.U32 R3, R10, 0x1f, RZ ;  /* 0x0000001f0a037819 */ /* 0x000fd000000006ff */
[----:B------:R-:W1:Y:S02]  /*3f60*/  SYNCS.PHASECHK.TRANS64.TRYWAIT P2, [UR6+0xc000], R3 ;  /* 0x00c00003ff0075a7 */ /* 0x000e640008040146 */
[----:B-1----:R-:W-:Y:S05]  /*3f70*/  @!P2 BRA `(.L_x_25) ;  /* 0x000000580028a947 */ /* 0x002fea0003800000 */
.L_x_92:
[----:B------:R-:W-:Y:S01]  /*3f80*/  ULEA UR6, UR13, UR12, 0x9 ;  /* 0x0000000c0d067291 */ /* 0x000fe2000f8e483f */
[----:B------:R-:W-:Y:S01]  /*3f90*/  WARPGROUP.ARRIVE ;  /* 0x00000000000079c5 */ /* 0x000fe20000000000 */
[----:B------:R-:W-:Y:S01]  /*3fa0*/  UMOV UR7, 0x80000020 ;  /* 0x8000002000077882 */ /* 0x000fe20000000000 */
[----:B------:R-:W-:Y:S01]  /*3fb0*/  UMOV UR11, 0x80000020 ;  /* 0x80000020000b7882 */ /* 0x000fe20000000000 */
[----:B------:R-:W-:Y:S02]  /*3fc0*/  UIADD3 UR10, UR6, 0x2, URZ ;  /* 0x00000002060a7890 */ /* 0x000fe4000fffe03f */
[----:B------:R-:W-:-:S03]  /*3fd0*/  UIADD3 UR13, UR13, 0x1, URZ ;  /* 0x000000010d0d7890 */ /* 0x000fc6000fffe03f */
[----:B------:R-:W-:Y:S01]  /*3fe0*/  QGMMA.64x128x32.F32.E4M3.E4M3 R24, gdesc[UR4], RZ, !UPT, gsb0 ;  /* 0x01e00000041879f3 */ /* 0x000fe2000c0008ff */
[----:B------:R-:W-:-:S04]  /*3ff0*/  UISETP.NE.AND UP0, UPT, UR13, 0x5, UPT ;  /* 0x000000050d00788c */ /* 0x000fc8000bf05270 */
[----:B------:R-:W-:Y:S02]  /*4000*/  USEL UR6, URZ, 0x1, UP0 ;  /* 0x000000013f067887 */ /* 0x000fe40008000000 */
[----:B------:R-:W-:-:S04]  /*4010*/  USEL UR13, UR13, URZ, UP0 ;  /* 0x0000003f0d0d7287 */ /* 0x000fc80008000000 */
[----:B------:R-:W-:Y:S01]  /*4020*/  LOP3.LUT R10, R10, UR6, RZ, 0x3c, !PT ;  /* 0x000000060a0a7c12 */ /* 0x000fe2000f8e3cff */
[----:B------:R-:W-:Y:S02]  /*4030*/  WARPGROUP.DEPBAR.LE gsb0, 0x0 ;  /* 0x00008000000079c5 */ /* 0x000fe40000010000 */
[----:B------:R-:W-:-:S06]  /*4040*/  WARPGROUP.ARRIVE ;  /* 0x00000000000079c5 */ /* 0x000fcc0000000000 */
[----:B------:R-:W-:Y:S03]  /*4050*/  QGMMA.64x128x32.F32.E4M3.E4M3 R24, gdesc[UR8], R24, gsb0 ;  /* 0x01e00000081879f3 */ /* 0x000fe60008000818 */
[----:B------:R-:W-:Y:S02]  /*4060*/  WARPGROUP.DEPBAR.LE gsb0, 0x0 ;  /* 0x00008000000079c5 */ /* 0x000fe40000010000 */
[----:B------:R-:W-:Y:S05]  /*4070*/  @!P0 BRA `(.L_x_26) ;  /* 0x0000000000048947 */ /* 0x000fea0003800000 */
[----:B------:R-:W-:Y:S01]  /*4080*/  BPT.TRAP 0x1 ;  /* 0x000000040000795c */ /* 0x000fe20000300000 */
.L_x_26:
[----:B-1----:R-:W-:Y:S01]  /*4090*/  FMNMX R4, R24, R13, !PT ;  /* 0x0000000d18047209 */ /* 0x002fe20007800000 */
[----:B------:R-:W-:-:S03]  /*40a0*/  ULEA UR6, UR13, UR37, 0x3 ;  /* 0x000000250d067291 */ /* 0x000fc6000f8e183f */
        /* <DEDUP_REMOVED lines=31> */
[----:B------:R-:W1:Y:S02]  /*42a0*/  SHFL.BFLY PT, R3, R4, 0x1, 0x1f ;  /* 0x0c201f0004037f89 */ /* 0x000e6400000e0000 */
[----:B-1----:R-:W-:Y:S02]  /*42b0*/  FMNMX R12, R4, R3, !PT ;  /* 0x00000003040c7209 */ /* 0x002fe40007800000 */
[----:B------:R-:W-:-:S03]  /*42c0*/  FMNMX R4, R26, R11, !PT ;  /* 0x0000000b1a047209 */ /* 0x000fc60007800000 */
[----:B------:R-:W1:Y:S01]  /*42d0*/  SHFL.BFLY PT, R3, R12, 0x2, 0x1f ;  /* 0x0c401f000c037f89 */ /* 0x000e6200000e0000 */
[----:B------:R-:W-:-:S04]  /*42e0*/  FMNMX R23, R27, R4, !PT ;  /* 0x000000041b177209 */ /* 0x000fc80007800000 */
[----:B------:R-:W-:-:S04]  /*42f0*/  FMNMX R4, R30, R23, !PT ;  /* 0x000000171e047209 */ /* 0x000fc80007800000 */
[----:B------:R-:W-:-:S04]  /*4300*/  FMNMX R23, R31, R4, !PT ;  /* 0x000000041f177209 */ /* 0x000fc80007800000 */
[----:B------:R-:W-:Y:S02]  /*4310*/  FMNMX R4, R34, R23, !PT ;  /* 0x0000001722047209 */ /* 0x000fe40007800000 */
[----:B-1----:R-:W-:-:S04]  /*4320*/  FMNMX R3, R12, R3, !PT ;  /* 0x000000030c037209 */ /* 0x002fc80007800000 */
[----:B------:R-:W-:-:S04]  /*4330*/  FSETP.NEU.AND P2, PT, R3, -INF , PT ;  /* 0xff8000000300780b */ /* 0x000fc80003f4d000 */
[----:B------:R-:W-:-:S05]  /*4340*/  FSEL R120, R3, RZ, P2 ;  /* 0x000000ff03787208 */ /* 0x000fca0001000000 */
[C---:B------:R-:W-:Y:S01]  /*4350*/  FMUL R121, R120.reuse, UR15 ;  /* 0x0000000f78797c20 */ /* 0x040fe20008400000 */
[----:B------:R-:W-:-:S03]  /*4360*/  FADD R120, -R120, R13 ;  /* 0x0000000d78787221 */ /* 0x000fc60000000100 */
[--C-:B------:R-:W-:Y:S01]  /*4370*/  FFMA R24, R24, UR15, -R121.reuse ;  /* 0x0000000f18187c23 */ /* 0x100fe20008000879 */
[----:B------:R-:W-:-:S01]  /*4380*/  FFMA R28, R28, UR15, -R121 ;  /* 0x0000000f1c1c7c23 */ /* 0x000fc20008000879 */
[--C-:B------:R-:W-:Y:S01]  /*4390*/  FFMA R25, R25, UR15, -R121.reuse ;  /* 0x0000000f19197c23 */ /* 0x100fe20008000879 */
[----:B------:R-:W-:-:S01]  /*43a0*/  FFMA R29, R29, UR15, -R121 ;  /* 0x0000000f1d1d7c23 */ /* 0x000fc20008000879 */
[--C-:B------:R-:W-:Y:S01]  /*43b0*/  FFMA R17, R32, UR15, -R121.reuse ;  /* 0x0000000f20117c23 */ /* 0x100fe20008000879 */
[----:B------:R-:W-:Y:S01]  /*43c0*/  FSETP.GEU.AND P5, PT, R24, -126, PT ;  /* 0xc2fc00001800780b */ /* 0x000fe20003fae000 */
[--C-:B------:R-:W-:Y:S01]  /*43d0*/  FFMA R19, R36, UR15, -R121.reuse ;  /* 0x0000000f24137c23 */ /* 0x100fe20008000879 */
[----:B------:R-:W-:Y:S01]  /*43e0*/  FSETP.GEU.AND P2, PT, R28, -126, PT ;  /* 0xc2fc00001c00780b */ /* 0x000fe20003f4e000 */
[--C-:B------:R-:W-:Y:S01]  /*43f0*/  FFMA R18, R33, UR15, -R121.reuse ;  /* 0x0000000f21127c23 */ /* 0x100fe20008000879 */
[----:B------:R-:W-:Y:S01]  /*4400*/  FSETP.GEU.AND P6, PT, R25, -126, PT ;  /* 0xc2fc00001900780b */ /* 0x000fe20003fce000 */
[--C-:B------:R-:W-:Y:S01]  /*4410*/  FFMA R20, R37, UR15, -R121.reuse ;  /* 0x0000000f25147c23 */ /* 0x100fe20008000879 */
[----:B------:R-:W-:Y:S01]  /*4420*/  FSETP.GEU.AND P3, PT, R29, -126, PT ;  /* 0xc2fc00001d00780b */ /* 0x000fe20003f6e000 */
[--C-:B------:R-:W-:Y:S01]  /*4430*/  FFMA R21, R40, UR15, -R121.reuse ;  /* 0x0000000f28157c23 */ /* 0x100fe20008000879 */
[----:B------:R-:W-:-:S01]  /*4440*/  FFMA R23, R44, UR15, -R121 ;  /* 0x0000000f2c177c23 */ /* 0x000fc20008000879 */
[--C-:B------:R-:W-:Y:S01]  /*4450*/  FFMA R22, R41, UR15, -R121.reuse ;  /* 0x0000000f29167c23 */ /* 0x100fe20008000879 */
[----:B------:R-:W-:-:S01]  /*4460*/  FFMA R32, R53, UR15, -R121 ;  /* 0x0000000f35207c23 */ /* 0x000fc20008000879 */
[--C-:B------:R-:W-:Y:S01]  /*4470*/  FFMA R36, R61, UR15, -R121.reuse ;  /* 0x0000000f3d247c23 */ /* 0x100fe20008000879 */
[----:B------:R-:W-:-:S01]  /*4480*/  FFMA R40, R64, UR15, -R121 ;  /* 0x0000000f40287c23 */ /* 0x000fc20008000879 */
[----:B------:R-:W-:Y:S01]  /*4490*/  @!P5 FMUL R24, R24, 0.5 ;  /* 0x3f0000001818d820 */ /* 0x000fe20000400000 */
[----:B------:R-:W-:-:S01]  /*44a0*/  FFMA R68, R68, UR15, -R121 ;  /* 0x0000000f44447c23 */ /* 0x000fc20008000879 */
[----:B------:R-:W-:Y:S01]  /*44b0*/  @!P2 FMUL R28, R28, 0.5 ;  /* 0x3f0000001c1ca820 */ /* 0x000fe20000400000 */
[----:B------:R-:W-:-:S01]  /*44c0*/  FFMA R72, R72, UR15, -R121 ;  /* 0x0000000f48487c23 */ /* 0x000fc20008000879 */
[----:B------:R1:W2:Y:S01]  /*44d0*/  MUFU.EX2 R12, R24 ;  /* 0x00000018000c7308 */ /* 0x0002a20000000800 */
[----:B------:R-:W-:Y:S01]  /*44e0*/  @!P6 FMUL R25, R25, 0.5 ;  /* 0x3f0000001919e820 */ /* 0x000fe20000400000 */
[----:B------:R-:W-:Y:S01]  /*44f0*/  @!P3 FMUL R29, R29, 0.5 ;  /* 0x3f0000001d1db820 */ /* 0x000fe20000400000 */
[----:B------:R-:W-:-:S01]  /*4500*/  FFMA R76, R76, UR15, -R121 ;  /* 0x0000000f4c4c7c23 */ /* 0x000fc20008000879 */
[--C-:B------:R-:W-:Y:S01]  /*4510*/  FFMA R53, R73, UR15, -R121.reuse ;  /* 0x0000000f49357c23 */ /* 0x100fe20008000879 */
[----:B------:R-:W-:-:S01]  /*4520*/  FFMA R84, R84, UR15, -R121 ;  /* 0x0000000f54547c23 */ /* 0x000fc20008000879 */
[--C-:B------:R-:W-:Y:S01]  /*4530*/  FFMA R81, R81, UR15, -R121.reuse ;  /* 0x0000000f51517c23 */ /* 0x100fe20008000879 */
[----:B------:R-:W-:-:S01]  /*4540*/  FFMA R85, R85, UR15, -R121 ;  /* 0x0000000f55557c23 */ /* 0x000fc20008000879 */
[----:B------:R3:W4:Y:S01]  /*4550*/  MUFU.EX2 R14, R28 ;  /* 0x0000001c000e7308 */ /* 0x0007220000000800 */
[----:B-1----:R-:W-:-:S01]  /*4560*/  FFMA R24, R45, UR15, -R121 ;  /* 0x0000000f2d187c23 */ /* 0x002fc20008000879 */
[----:B------:R-:W-:-:S06]  /*4570*/  FMUL R120, R120, UR15 ;  /* 0x0000000f78787c20 */ /* 0x000fcc0008400000 */
[----:B------:R1:W5:Y:S01]  /*4580*/  MUFU.EX2 R16, R25 ;  /* 0x0000001900107308 */ /* 0x0003620000000800 */
[----:B--2---:R-:W-:Y:S01]  /*4590*/  @!P5 FMUL R12, R12, R12 ;  /* 0x0000000c0c0cd220 */ /* 0x004fe20000400000 */
[----:B------:R-:W-:Y:S01]  /*45a0*/  FSETP.GEU.AND P5, PT, R17, -126, PT ;  /* 0xc2fc00001100780b */ /* 0x000fe20003fae000 */
[----:B---3--:R-:W-:-:S05]  /*45b0*/  FFMA R28, R49, UR15, -R121 ;  /* 0x0000000f311c7c23 */ /* 0x008fca0008000879 */
[----:B------:R-:W2:Y:S01]  /*45c0*/  MUFU.EX2 R15, R29 ;  /* 0x0000001d000f7308 */ /* 0x000ea20000000800 */
[----:B----4-:R-:W-:Y:S01]  /*45d0*/  @!P2 FMUL R14, R14, R14 ;  /* 0x0000000e0e0ea220 */ /* 0x010fe20000400000 */
[----:B------:R-:W-:Y:S02]  /*45e0*/  FSETP.GEU.AND P2, PT, R19, -126, PT ;  /* 0xc2fc00001300780b */ /* 0x000fe40003f4e000 */
[----:B-1----:R-:W-:-:S03]  /*45f0*/  FMNMX R25, R35, R4, !PT ;  /* 0x0000000423197209 */ /* 0x002fc60007800000 */
[----:B------:R-:W-:Y:S01]  /*4600*/  @!P5 FMUL R17, R17, 0.5 ;  /* 0x3f0000001111d820 */ /* 0x000fe20000400000 */
[----:B------:R-:W-:Y:S01]  /*4610*/  FMNMX R4, R38, R25, !PT ;  /* 0x0000001926047209 */ /* 0x000fe20007800000 */
[----:B-----5:R-:W-:Y:S01]  /*4620*/  @!P6 FMUL R16, R16, R16 ;  /* 0x000000101010e220 */ /* 0x020fe20000400000 */
[----:B------:R-:W-:Y:S02]  /*4630*/  FSETP.GEU.AND P6, PT, R18, -126, PT ;  /* 0xc2fc00001200780b */ /* 0x000fe40003fce000 */
[----:B------:R-:W-:Y:S01]  /*4640*/  FMNMX R25, R39, R4, !PT ;  /* 0x0000000427197209 */ /* 0x000fe20007800000 */
[----:B------:R-:W1:Y:S02]  /*4650*/  MUFU.EX2 R17, R17 ;  /* 0x0000001100117308 */ /* 0x000e640000000800 */
[----:B------:R-:W-:Y:S01]  /*4660*/  @!P2 FMUL R19, R19, 0.5 ;  /* 0x3f0000001313a820 */ /* 0x000fe20000400000 */
[----:B------:R-:W-:Y:S01]  /*4670*/  FMNMX R4, R42, R25, !PT ;  /* 0x000000192a047209 */ /* 0x000fe20007800000 */
[----:B--2---:R-:W-:Y:S01]  /*4680*/  @!P3 FMUL R15, R15, R15 ;  /* 0x0000000f0f0fb220 */ /* 0x004fe20000400000 */
[----:B------:R-:W-:Y:S01]  /*4690*/  FSETP.GEU.AND P3, PT, R20, -126, PT ;  /* 0xc2fc00001400780b */ /* 0x000fe20003f6e000 */
[----:B------:R-:W-:-:S01]  /*46a0*/  FFMA R25, R48, UR15, -R121 ;  /* 0x0000000f30197c23 */ /* 0x000fc20008000879 */
[----:B------:R-:W-:Y:S01]  /*46b0*/  FMNMX R29, R43, R4, !PT ;  /* 0x000000042b1d7209 */ /* 0x000fe20007800000 */
[----:B------:R-:W2:Y:S02]  /*46c0*/  MUFU.EX2 R19, R19 ;  /* 0x0000001300137308 */ /* 0x000ea40000000800 */
[----:B------:R-:W-:Y:S01]  /*46d0*/  @!P6 FMUL R18, R18, 0.5 ;  /* 0x3f0000001212e820 */ /* 0x000fe20000400000 */
[----:B------:R-:W-:-:S04]  /*46e0*/  FMNMX R4, R46, R29, !PT ;  /* 0x0000001d2e047209 */ /* 0x000fc80007800000 */
[----:B------:R-:W-:Y:S01]  /*46f0*/  FMNMX R29, R47, R4, !PT ;  /* 0x000000042f1d7209 */ /* 0x000fe20007800000 */
[----:B------:R-:W3:Y:S01]  /*4700*/  MUFU.EX2 R18, R18 ;  /* 0x0000001200127308 */ /* 0x000ee20000000800 */
[----:B-1----:R-:W-:Y:S01]  /*4710*/  @!P5 FMUL R17, R17, R17 ;  /* 0x000000111111d220 */ /* 0x002fe20000400000 */
[----:B------:R-:W-:Y:S01]  /*4720*/  FSETP.GEU.AND P5, PT, R21, -126, PT ;  /* 0xc2fc00001500780b */ /* 0x000fe20003fae000 */
[----:B------:R-:W-:Y:S01]  /*4730*/  @!P3 FMUL R20, R20, 0.5 ;  /* 0x3f0000001414b820 */ /* 0x000fe20000400000 */
[----:B------:R-:W-:Y:S01]  /*4740*/  FMNMX R4, R50, R29, !PT ;  /* 0x0000001d32047209 */ /* 0x000fe20007800000 */
[----:B------:R-:W-:-:S03]  /*4750*/  FFMA R29, R52, UR15, -R121 ;  /* 0x0000000f341d7c23 */ /* 0x000fc60008000879 */
[----:B------:R-:W-:Y:S01]  /*4760*/  FMNMX R33, R51, R4, !PT ;  /* 0x0000000433217209 */ /* 0x000fe20007800000 */
[----:B--2---:R-:W-:Y:S01]  /*4770*/  @!P2 FMUL R19, R19, R19 ;  /* 0x000000131313a220 */ /* 0x004fe20000400000 */
[----:B------:R-:W-:Y:S01]  /*4780*/  FSETP.GEU.AND P2, PT, R23, -126, PT ;  /* 0xc2fc00001700780b */ /* 0x000fe20003f4e000 */
[----:B------:R-:W1:Y:S01]  /*4790*/  MUFU.EX2 R20, R20 ;  /* 0x0000001400147308 */ /* 0x000e620000000800 */
[----:B------:R-:W-:-:S03]  /*47a0*/  FMNMX R4, R54, R33, !PT ;  /* 0x0000002136047209 */ /* 0x000fc60007800000 */
[----:B------:R-:W-:Y:S01]  /*47b0*/  @!P5 FMUL R21, R21, 0.5 ;  /* 0x3f0000001515d820 */ /* 0x000fe20000400000 */
[----:B------:R-:W-:Y:S01]  /*47c0*/  FMNMX R33, R55, R4, !PT ;  /* 0x0000000437217209 */ /* 0x000fe20007800000 */
[----:B---3--:R-:W-:Y:S01]  /*47d0*/  @!P6 FMUL R18, R18, R18 ;  /* 0x000000121212e220 */ /* 0x008fe20000400000 */
[----:B------:R-:W-:Y:S02]  /*47e0*/  FSETP.GEU.AND P6, PT, R22, -126, PT ;  /* 0xc2fc00001600780b */ /* 0x000fe40003fce000 */
[----:B------:R-:W-:Y:S01]  /*47f0*/  FMNMX R4, R58, R33, !PT ;  /* 0x000000213a047209 */ /* 0x000fe20007800000 */
[----:B------:R-:W2:Y:S01]  /*4800*/  MUFU.EX2 R21, R21 ;  /* 0x0000001500157308 */ /* 0x000ea20000000800 */
[----:B------:R-:W-:-:S01]  /*4810*/  FFMA R33, R56, UR15, -R121 ;  /* 0x0000000f38217c23 */ /* 0x000fc20008000879 */
[----:B------:R-:W-:Y:S01]  /*4820*/  @!P2 FMUL R23, R23, 0.5 ;  /* 0x3f0000001717a820 */ /* 0x000fe20000400000 */
[----:B------:R-:W-:Y:S01]  /*4830*/  FMNMX R37, R59, R4, !PT ;  /* 0x000000043b257209 */ /* 0x000fe20007800000 */
[----:B------:R-:W-:Y:S01]  /*4840*/  FFMA R56, R80, UR15, -R121 ;  /* 0x0000000f50387c23 */ /* 0x000fe20008000879 */
[----:B-1----:R-:W-:Y:S01]  /*4850*/  @!P3 FMUL R20, R20, R20 ;  /* 0x000000141414b220 */ /* 0x002fe20000400000 */
[----:B------:R-:W-:-:S02]  /*4860*/  FSETP.GEU.AND P3, PT, R24, -126, PT ;  /* 0xc2fc00001800780b */ /* 0x000fc40003f6e000 */
[----:B------:R-:W1:Y:S02]  /*4870*/  MUFU.EX2 R23, R23 ;  /* 0x0000001700177308 */ /* 0x000e640000000800 */
[----:B------:R-:W-:Y:S01]  /*4880*/  @!P6 FMUL R22, R22, 0.5 ;  /* 0x3f0000001616e820 */ /* 0x000fe20000400000 */
[----:B------:R-:W-:Y:S01]  /*4890*/  FMNMX R4, R62, R37, !PT ;  /* 0x000000253e047209 */ /* 0x000fe20007800000 */
[----:B------:R-:W-:-:S03]  /*48a0*/  FFMA R37, R57, UR15, -R121 ;  /* 0x0000000f39257c23 */ /* 0x000fc60008000879 */
[----:B------:R-:W-:Y:S01]  /*48b0*/  FMNMX R41, R63, R4, !PT ;  /* 0x000000043f297209 */ /* 0x000fe20007800000 */
[----:B------:R-:W3:Y:S01]  /*48c0*/  MUFU.EX2 R22, R22 ;  /* 0x0000001600167308 */ /* 0x000ee20000000800 */
[----:B--2---:R-:W-:Y:S01]  /*48d0*/  @!P5 FMUL R21, R21, R21 ;  /* 0x000000151515d220 */ /* 0x004fe20000400000 */
[----:B------:R-:W-:Y:S01]  /*48e0*/  FSETP.GEU.AND P5, PT, R25, -126, PT ;  /* 0xc2fc00001900780b */ /* 0x000fe20003fae000 */
[----:B------:R-:W-:Y:S01]  /*48f0*/  @!P3 FMUL R24, R24, 0.5 ;  /* 0x3f0000001818b820 */ /* 0x000fe20000400000 */
[----:B------:R-:W-:Y:S01]  /*4900*/  FMNMX R4, R66, R41, !PT ;  /* 0x0000002942047209 */ /* 0x000fe20007800000 */
[----:B------:R-:W-:-:S01]  /*4910*/  FFMA R41, R60, UR15, -R121 ;  /* 0x0000000f3c297c23 */ /* 0x000fc20008000879 */
[----:B-1----:R-:W-:Y:S01]  /*4920*/  @!P2 FMUL R23, R23, R23 ;  /* 0x000000171717a220 */ /* 0x002fe20000400000 */
[----:B------:R-:W-:Y:S02]  /*4930*/  FSETP.GEU.AND P2, PT, R29, -126, PT ;  /* 0xc2fc00001d00780b */ /* 0x000fe40003f4e000 */
[----:B------:R-:W1:Y:S01]  /*4940*/  MUFU.EX2 R24, R24 ;  /* 0x0000001800187308 */ /* 0x000e620000000800 */
[----:B------:R-:W-:-:S05]  /*4950*/  FMNMX R45, R67, R4, !PT ;  /* 0x00000004432d7209 */ /* 0x000fca0007800000 */
[----:B------:R-:W-:Y:S01]  /*4960*/  @!P5 FMUL R25, R25, 0.5 ;  /* 0x3f0000001919d820 */ /* 0x000fe20000400000 */
[----:B------:R-:W-:Y:S01]  /*4970*/  FMNMX R4, R70, R45, !PT ;  /* 0x0000002d46047209 */ /* 0x000fe20007800000 */
[----:B---3--:R-:W-:Y:S01]  /*4980*/  @!P6 FMUL R22, R22, R22 ;  /* 0x000000161616e220 */ /* 0x008fe20000400000 */
[----:B------:R-:W-:Y:S02]  /*4990*/  FSETP.GEU.AND P6, PT, R28, -126, PT ;  /* 0xc2fc00001c00780b */ /* 0x000fe40003fce000 */
[----:B------:R-:W-:Y:S01]  /*49a0*/  FMNMX R45, R71, R4, !PT ;  /* 0x00000004472d7209 */ /* 0x000fe20007800000 */
[----:B------:R-:W2:Y:S01]  /*49b0*/  MUFU.EX2 R25, R25 ;  /* 0x0000001900197308 */ /* 0x000ea20000000800 */
[----:B------:R-:W-:Y:S02]  /*49c0*/  @!P2 FMUL R29, R29, 0.5 ;  /* 0x3f0000001d1da820 */ /* 0x000fe40000400000 */
[----:B------:R-:W-:Y:S01]  /*49d0*/  FMNMX R4, R74, R45, !PT ;  /* 0x0000002d4a047209 */ /* 0x000fe20007800000 */
[----:B-1----:R-:W-:Y:S01]  /*49e0*/  @!P3 FMUL R24, R24, R24 ;  /* 0x000000181818b220 */ /* 0x002fe20000400000 */
[----:B------:R-:W-:-:S03]  /*49f0*/  FSETP.GEU.AND P3, PT, R32, -126, PT ;  /* 0xc2fc00002000780b */ /* 0x000fc60003f6e000 */
[----:B------:R-:W1:Y:S02]  /*4a00*/  MUFU.EX2 R29, R29 ;  /* 0x0000001d001d7308 */ /* 0x000e640000000800 */
[----:B------:R-:W-:Y:S01]  /*4a10*/  @!P6 FMUL R28, R28, 0.5 ;  /* 0x3f0000001c1ce820 */ /* 0x000fe20000400000 */
[----:B------:R-:W-:-:S04]  /*4a20*/  FMNMX R45, R75, R4, !PT ;  /* 0x000000044b2d7209 */ /* 0x000fc80007800000 */
[----:B------:R-:W-:Y:S01]  /*4a30*/  FMNMX R4, R78, R45, !PT ;  /* 0x0000002d4e047209 */ /* 0x000fe20007800000 */
[----:B------:R-:W-:-:S01]  /*4a40*/  FFMA R45, R65, UR15, -R121 ;  /* 0x0000000f412d7c23 */ /* 0x000fc20008000879 */
[----:B------:R-:W3:Y:S01]  /*4a50*/  MUFU.EX2 R28, R28 ;  /* 0x0000001c001c7308 */ /* 0x000ee20000000800 */
[----:B--2---:R-:W-:Y:S01]  /*4a60*/  @!P5 FMUL R25, R25, R25 ;  /* 0x000000191919d220 */ /* 0x004fe20000400000 */
[----:B------:R-:W-:Y:S01]  /*4a70*/  FSETP.GEU.AND P5, PT, R33, -126, PT ;  /* 0xc2fc00002100780b */ /* 0x000fe20003fae000 */
[----:B------:R-:W-:Y:S01]  /*4a80*/  @!P3 FMUL R32, R32, 0.5 ;  /* 0x3f0000002020b820 */ /* 0x000fe20000400000 */
[----:B------:R-:W-:Y:S01]  /*4a90*/  FMNMX R49, R79, R4, !PT ;  /* 0x000000044f317209 */ /* 0x000fe20007800000 */
[----:B-1----:R-:W-:Y:S01]  /*4aa0*/  @!P2 FMUL R29, R29, R29 ;  /* 0x0000001d1d1da220 */ /* 0x002fe20000400000 */
[----:B------:R-:W-:-:S03]  /*4ab0*/  FSETP.GEU.AND P2, PT, R41, -126, PT ;  /* 0xc2fc00002900780b */ /* 0x000fc60003f4e000 */
        /* <DEDUP_REMOVED lines=11> */
[----:B-1----:R-:W-:Y:S01]  /*4b70*/  @!P3 FMUL R32, R32, R32 ;  /* 0x000000202020b220 */ /* 0x002fe20000400000 */
[----:B------:R-:W-:-:S03]  /*4b80*/  FSETP.GEU.AND P3, PT, R36, -126, PT ;  /* 0xc2fc00002400780b */ /* 0x000fc60003f6e000 */
[----:B------:R-:W1:Y:S02]  /*4b90*/  MUFU.EX2 R41, R41 ;  /* 0x0000002900297308 */ /* 0x000e640000000800 */
[----:B------:R-:W-:Y:S01]  /*4ba0*/  @!P6 FMUL R37, R37, 0.5 ;  /* 0x3f0000002525e820 */ /* 0x000fe20000400000 */
[----:B------:R-:W3:Y:S05]  /*4bb0*/  SHFL.BFLY PT, R57, R4, 0x1, 0x1f ;  /* 0x0c201f0004397f89 */ /* 0x000eea00000e0000 */
[----:B------:R-:W4:Y:S01]  /*4bc0*/  MUFU.EX2 R37, R37 ;  /* 0x0000002500257308 */ /* 0x000f220000000800 */
[----:B--2---:R-:W-:Y:S01]  /*4bd0*/  @!P5 FMUL R33, R33, R33 ;  /* 0x000000212121d220 */ /* 0x004fe20000400000 */
[----:B------:R-:W-:Y:S01]  /*4be0*/  FSETP.GEU.AND P5, PT, R40, -126, PT ;  /* 0xc2fc00002800780b */ /* 0x000fe20003fae000 */
[----:B------:R-:W-:-:S02]  /*4bf0*/  @!P3 FMUL R36, R36, 0.5 ;  /* 0x3f0000002424b820 */ /* 0x000fc40000400000 */
[----:B------:R-:W-:Y:S01]  /*4c00*/  FADD R13, R12, R33 ;  /* 0x000000210c0d7221 */ /* 0x000fe20000000000 */
[----:B------:R-:W-:Y:S02]  /*4c10*/  F2FP.SATFINITE.E4M3.F32.PACK_AB_MERGE_C R12, RZ, R12, RZ ;  /* 0x0000000cff0c723e */ /* 0x000fe400048070ff */
[----:B------:R-:W-:Y:S01]  /*4c20*/  F2FP.SATFINITE.E4M3.F32.PACK_AB_MERGE_C R33, RZ, R33, RZ ;  /* 0x00000021ff21723e */ /* 0x000fe200048070ff */
[----:B-1----:R-:W-:Y:S01]  /*4c30*/  @!P2 FMUL R41, R41, R41 ;  /* 0x000000292929a220 */ /* 0x002fe20000400000 */
[----:B------:R-:W-:Y:S01]  /*4c40*/  FSETP.GEU.AND P2, PT, R68, -126, PT ;  /* 0xc2fc00004400780b */ /* 0x000fe20003f4e000 */
[----:B------:R-:W1:Y:S01]  /*4c50*/  MUFU.EX2 R36, R36 ;  /* 0x0000002400247308 */ /* 0x000e620000000800 */
[----:B------:R-:W-:Y:S02]  /*4c60*/  LOP3.LUT R12, R12, 0xff, RZ, 0xc0, !PT ;  /* 0x000000ff0c0c7812 */ /* 0x000fe400078ec0ff */
[----:B------:R-:W-:Y:S01]  /*4c70*/  LOP3.LUT R33, R33, 0xff, RZ, 0xc0, !PT ;  /* 0x000000ff21217812 */ /* 0x000fe200078ec0ff */
[----:B------:R-:W-:Y:S01]  /*4c80*/  @!P5 FMUL R40, R40, 0.5 ;  /* 0x3f0000002828d820 */ /* 0x000fe20000400000 */
[----:B----4-:R-:W-:Y:S01]  /*4c90*/  @!P6 FMUL R37, R37, R37 ;  /* 0x000000252525e220 */ /* 0x010fe20000400000 */
[----:B------:R-:W-:-:S02]  /*4ca0*/  FSETP.GEU.AND P6, PT, R45, -126, PT ;  /* 0xc2fc00002d00780b */ /* 0x000fc40003fce000 */
[----:B---3--:R-:W-:Y:S02]  /*4cb0*/  FMNMX R4, R4, R57, !PT ;  /* 0x0000003904047209 */ /* 0x008fe40007800000 */
[----:B------:R-:W2:Y:S01]  /*4cc0*/  MUFU.EX2 R40, R40 ;  /* 0x0000002800287308 */ /* 0x000ea20000000800 */
[----:B------:R-:W-:-:S01]  /*4cd0*/  FFMA R57, R77, UR15, -R121 ;  /* 0x0000000f4d397c23 */ /* 0x000fc20008000879 */
[----:B------:R-:W-:Y:S01]  /*4ce0*/  @!P2 FMUL R68, R68, 0.5 ;  /* 0x3f0000004444a820 */ /* 0x000fe20000400000 */
[----:B------:R-:W3:Y:S01]  /*4cf0*/  SHFL.BFLY PT, R61, R4, 0x2, 0x1f ;  /* 0x0c401f00043d7f89 */ /* 0x000ee200000e0000 */
[----:B-1----:R-:W-:-:S04]  /*4d00*/  @!P3 FMUL R36, R36, R36 ;  /* 0x000000242424b220 */ /* 0x002fc80000400000 */
[----:B------:R-:W1:Y:S01]  /*4d10*/  MUFU.EX2 R44, R68 ;  /* 0x00000044002c7308 */ /* 0x000e620000000800 */
[----:B------:R-:W-:Y:S01]  /*4d20*/  FSETP.GEU.AND P3, PT, R49, -126, PT ;  /* 0xc2fc00003100780b */ /* 0x000fe20003f6e000 */
[----:B------:R-:W-:-:S06]  /*4d30*/  @!P6 FMUL R45, R45, 0.5 ;  /* 0x3f0000002d2de820 */ /* 0x000fcc0000400000 */
[----:B------:R-:W4:Y:S01]  /*4d40*/  MUFU.EX2 R45, R45 ;  /* 0x0000002d002d7308 */ /* 0x000f220000000800 */
[----:B--2---:R-:W-:Y:S01]  /*4d50*/  @!P5 FMUL R40, R40, R40 ;  /* 0x000000282828d220 */ /* 0x004fe20000400000 */
[----:B------:R-:W-:-:S04]  /*4d60*/  FSETP.GEU.AND P5, PT, R72, -126, PT ;  /* 0xc2fc00004800780b */ /* 0x000fc80003fae000 */
[----:B------:R-:W-:Y:S01]  /*4d70*/  @!P3 FMUL R49, R49, 0.5 ;  /* 0x3f0000003131b820 */ /* 0x000fe20000400000 */
[----:B-1----:R-:W-:Y:S01]  /*4d80*/  @!P2 FMUL R44, R44, R44 ;  /* 0x0000002c2c2ca220 */ /* 0x002fe20000400000 */
[----:B------:R-:W-:-:S04]  /*4d90*/  FSETP.GEU.AND P2, PT, R76, -126, PT ;  /* 0xc2fc00004c00780b */ /* 0x000fc80003f4e000 */
[----:B------:R-:W1:Y:S01]  /*4da0*/  MUFU.EX2 R49, R49 ;  /* 0x0000003100317308 */ /* 0x000e620000000800 */
[----:B---3--:R-:W-:Y:S02]  /*4db0*/  FMNMX R4, R4, R61, !PT ;  /* 0x0000003d04047209 */ /* 0x008fe40007800000 */
[----:B------:R-:W-:Y:S01]  /*4dc0*/  @!P5 FMUL R72, R72, 0.5 ;  /* 0x3f0000004848d820 */ /* 0x000fe20000400000 */
[----:B----4-:R-:W-:Y:S01]  /*4dd0*/  @!P6 FMUL R45, R45, R45 ;  /* 0x0000002d2d2de220 */ /* 0x010fe20000400000 */
[----:B------:R-:W-:-:S03]  /*4de0*/  FSETP.GEU.AND P6, PT, R53, -126, PT ;  /* 0xc2fc00003500780b */ /* 0x000fc60003fce000 */
[----:B------:R-:W2:Y:S01]  /*4df0*/  MUFU.EX2 R48, R72 ;  /* 0x0000004800307308 */ /* 0x000ea20000000800 */
[----:B------:R-:W-:-:S07]  /*4e00*/  @!P2 FMUL R76, R76, 0.5 ;  /* 0x3f0000004c4ca820 */ /* 0x000fce0000400000 */
[----:B------:R-:W3:Y:S01]  /*4e10*/  MUFU.EX2 R52, R76 ;  /* 0x0000004c00347308 */ /* 0x000ee20000000800 */
[----:B-1----:R-:W-:Y:S01]  /*4e20*/  @!P3 FMUL R49, R49, R49 ;  /* 0x000000313131b220 */ /* 0x002fe20000400000 */
[----:B------:R-:W-:Y:S01]  /*4e30*/  FSETP.GEU.AND P3, PT, R57, -126, PT ;  /* 0xc2fc00003900780b */ /* 0x000fe20003f6e000 */
[----:B------:R-:W-:-:S06]  /*4e40*/  @!P6 FMUL R53, R53, 0.5 ;  /* 0x3f0000003535e820 */ /* 0x000fcc0000400000 */
[----:B------:R-:W1:Y:S01]  /*4e50*/  MUFU.EX2 R53, R53 ;  /* 0x0000003500357308 */ /* 0x000e620000000800 */
[----:B--2---:R-:W-:Y:S01]  /*4e60*/  @!P5 FMUL R48, R48, R48 ;  /* 0x000000303030d220 */ /* 0x004fe20000400000 */
[----:B------:R-:W-:-:S04]  /*4e70*/  FSETP.GEU.AND P5, PT, R56, -126, PT ;  /* 0xc2fc00003800780b */ /* 0x000fc80003fae000 */
[----:B------:R-:W-:Y:S01]  /*4e80*/  @!P3 FMUL R57, R57, 0.5 ;  /* 0x3f0000003939b820 */ /* 0x000fe20000400000 */
[----:B---3--:R-:W-:Y:S01]  /*4e90*/  @!P2 FMUL R52, R52, R52 ;  /* 0x000000343434a220 */ /* 0x008fe20000400000 */
[----:B------:R-:W-:-:S04]  /*4ea0*/  FSETP.NEU.AND P2, PT, R4, -INF , PT ;  /* 0xff8000000400780b */ /* 0x000fc80003f4d000 */
[----:B------:R-:W2:Y:S01]  /*4eb0*/  MUFU.EX2 R57, R57 ;  /* 0x0000003900397308 */ /* 0x000ea20000000800 */
[----:B------:R-:W-:Y:S02]  /*4ec0*/  FSEL R72, R4, RZ, P2 ;  /* 0x000000ff04487208 */ /* 0x000fe40001000000 */
[----:B------:R-:W-:Y:S01]  /*4ed0*/  FSETP.GEU.AND P2, PT, R84, -126, PT ;  /* 0xc2fc00005400780b */ /* 0x000fe20003f4e000 */
[----:B------:R-:W-:Y:S01]  /*4ee0*/  @!P5 FMUL R56, R56, 0.5 ;  /* 0x3f0000003838d820 */ /* 0x000fe20000400000 */
[----:B-1----:R-:W-:Y:S01]  /*4ef0*/  @!P6 FMUL R53, R53, R53 ;  /* 0x000000353535e220 */ /* 0x002fe20000400000 */
[----:B------:R-:W-:Y:S01]  /*4f00*/  FSETP.GEU.AND P6, PT, R81, -126, PT ;  /* 0xc2fc00005100780b */ /* 0x000fe20003fce000 */
[C---:B------:R-:W-:Y:S01]  /*4f10*/  FMUL R76, R72.reuse, UR15 ;  /* 0x0000000f484c7c20 */ /* 0x040fe20008400000 */
[----:B------:R-:W-:-:S01]  /*4f20*/  FADD R11, -R72, R11 ;  /* 0x0000000b480b7221 */ /* 0x000fc20000000100 */
[----:B------:R-:W-:Y:S01]  /*4f30*/  FADD R72, R17, R40 ;  /* 0x0000002811487221 */ /* 0x000fe20000000000 */
[----:B------:R-:W1:Y:S01]  /*4f40*/  MUFU.EX2 R56, R56 ;  /* 0x0000003800387308 */ /* 0x000e620000000800 */
[----:B------:R-:W-:-:S01]  /*4f50*/  FFMA R64, R26, UR15, -R76 ;  /* 0x0000000f1a407c23 */ /* 0x000fc2000800084c */
[--C-:B------:R-:W-:Y:S01]  /*4f60*/  FFMA R69, R30, UR15, -R76.reuse ;  /* 0x0000000f1e457c23 */ /* 0x100fe2000800084c */
[----:B------:R-:W-:-:S01]  /*4f70*/  FFMA R68, R27, UR15, -R76 ;  /* 0x0000000f1b447c23 */ /* 0x000fc2000800084c */
[--C-:B------:R-:W-:Y:S01]  /*4f80*/  FFMA R31, R31, UR15, -R76.reuse ;  /* 0x0000000f1f1f7c23 */ /* 0x100fe2000800084c */
[----:B------:R-:W-:-:S01]  /*4f90*/  FFMA R73, R34, UR15, -R76 ;  /* 0x0000000f22497c23 */ /* 0x000fc2000800084c */
[----:B------:R-:W-:Y:S01]  /*4fa0*/  @!P2 FMUL R84, R84, 0.5 ;  /* 0x3f0000005454a820 */ /* 0x000fe20000400000 */
[----:B--2---:R-:W-:Y:S01]  /*4fb0*/  @!P3 FMUL R57, R57, R57 ;  /* 0x000000393939b220 */ /* 0x004fe20000400000 */
[----:B------:R-:W-:Y:S01]  /*4fc0*/  FSETP.GEU.AND P3, PT, R85, -126, PT ;  /* 0xc2fc00005500780b */ /* 0x000fe20003f6e000 */
[----:B------:R-:W-:Y:S01]  /*4fd0*/  @!P6 FMUL R81, R81, 0.5 ;  /* 0x3f0000005151e820 */ /* 0x000fe20000400000 */
[----:B------:R-:W2:Y:S01]  /*4fe0*/  MUFU.EX2 R26, R84 ;  /* 0x00000054001a7308 */ /* 0x000ea20000000800 */
[----:B------:R-:W-:-:S01]  /*4ff0*/  FFMA R77, R35, UR15, -R76 ;  /* 0x0000000f234d7c23 */ /* 0x000fc2000800084c */
[--C-:B------:R-:W-:Y:S01]  /*5000*/  FFMA R39, R39, UR15, -R76.reuse ;  /* 0x0000000f27277c23 */ /* 0x100fe2000800084c */
[----:B------:R-:W-:-:S01]  /*5010*/  FFMA R42, R42, UR15, -R76 ;  /* 0x0000000f2a2a7c23 */ /* 0x000fc2000800084c */
[--C-:B------:R-:W-:Y:S01]  /*5020*/  FFMA R43, R43, UR15, -R76.reuse ;  /* 0x0000000f2b2b7c23 */ /* 0x100fe2000800084c */
[----:B------:R-:W-:-:S01]  /*5030*/  FFMA R47, R47, UR15, -R76 ;  /* 0x0000000f2f2f7c23 */ /* 0x000fc2000800084c */
[--C-:B------:R-:W-:Y:S01]  /*5040*/  FFMA R50, R50, UR15, -R76.reuse ;  /* 0x0000000f32327c23 */ /* 0x100fe2000800084c */
[----:B-1----:R-:W-:Y:S01]  /*5050*/  @!P5 FMUL R56, R56, R56 ;  /* 0x000000383838d220 */ /* 0x002fe20000400000 */
[----:B------:R1:W3:Y:S01]  /*5060*/  MUFU.EX2 R61, R81 ;  /* 0x00000051003d7308 */ /* 0x0002e20000000800 */
[----:B------:R-:W-:Y:S01]  /*5070*/  FSETP.GEU.AND P5, PT, R64, -126, PT ;  /* 0xc2fc00004000780b */ /* 0x000fe20003fae000 */
[--C-:B------:R-:W-:Y:S01]  /*5080*/  FFMA R51, R51, UR15, -R76.reuse ;  /* 0x0000000f33337c23 */ /* 0x100fe2000800084c */
[----:B------:R-:W-:Y:S01]  /*5090*/  @!P3 FMUL R85, R85, 0.5 ;  /* 0x3f0000005555b820 */ /* 0x000fe20000400000 */
[--C-:B------:R-:W-:Y:S01]  /*50a0*/  FFMA R58, R58, UR15, -R76.reuse ;  /* 0x0000000f3a3a7c23 */ /* 0x100fe2000800084c */
[----:B------:R-:W-:-:S01]  /*50b0*/  FFMA R62, R62, UR15, -R76 ;  /* 0x0000000f3e3e7c23 */ /* 0x000fc2000800084c */
[--C-:B------:R-:W-:Y:S01]  /*50c0*/  FFMA R66, R66, UR15, -R76.reuse ;  /* 0x0000000f42427c23 */ /* 0x100fe2000800084c */
[----:B------:R-:W-:-:S01]  /*50d0*/  FFMA R70, R70, UR15, -R76 ;  /* 0x0000000f46467c23 */ /* 0x000fc2000800084c */
[----:B------:R-:W4:Y:S01]  /*50e0*/  MUFU.EX2 R65, R85 ;  /* 0x0000005500417308 */ /* 0x000f220000000800 */
[----:B--2---:R-:W-:Y:S01]  /*50f0*/  @!P2 FMUL R26, R26, R26 ;  /* 0x0000001a1a1aa220 */ /* 0x004fe20000400000 */
[----:B------:R-:W-:Y:S01]  /*5100*/  FSETP.GEU.AND P2, PT, R69, -126, PT ;  /* 0xc2fc00004500780b */ /* 0x000fe20003f4e000 */
[----:B------:R-:W-:-:S01]  /*5110*/  FFMA R80, R67, UR15, -R76 ;  /* 0x0000000f43507c23 */ /* 0x000fc2000800084c */
[--C-:B------:R-:W-:Y:S01]  /*5120*/  FFMA R74, R74, UR15, -R76.reuse ;  /* 0x0000000f4a4a7c23 */ /* 0x100fe2000800084c */
[----:B------:R-:W-:-:S01]  /*5130*/  FFMA R82, R82, UR15, -R76 ;  /* 0x0000000f52527c23 */ /* 0x000fc2000800084c */
[----:B------:R-:W-:Y:S01]  /*5140*/  @!P5 FMUL R64, R64, 0.5 ;  /* 0x3f0000004040d820 */ /* 0x000fe20000400000 */
[----:B-1----:R-:W-:-:S01]  /*5150*/  FFMA R81, R71, UR15, -R76 ;  /* 0x0000000f47517c23 */ /* 0x002fc2000800084c */
[--C-:B------:R-:W-:Y:S01]  /*5160*/  FFMA R86, R86, UR15, -R76.reuse ;  /* 0x0000000f56567c23 */ /* 0x100fe2000800084c */
[----:B---3--:R-:W-:Y:S01]  /*5170*/  @!P6 FMUL R61, R61, R61 ;  /* 0x0000003d3d3de220 */ /* 0x008fe20000400000 */
[----:B------:R-:W-:Y:S01]  /*5180*/  FSETP.GEU.AND P6, PT, R68, -126, PT ;  /* 0xc2fc00004400780b */ /* 0x000fe20003fce000 */
[----:B------:R-:W1:Y:S01]  /*5190*/  MUFU.EX2 R60, R64 ;  /* 0x00000040003c7308 */ /* 0x000e620000000800 */
[----:B------:R-:W-:-:S01]  /*51a0*/  FFMA R84, R79, UR15, -R76 ;  /* 0x0000000f4f547c23 */ /* 0x000fc2000800084c */
[----:B------:R-:W-:Y:S01]  /*51b0*/  FFMA R87, R87, UR15, -R76 ;  /* 0x0000000f57577c23 */ /* 0x000fe2000800084c */
[----:B------:R-:W-:-:S01]  /*51c0*/  FADD R79, R28, R61 ;  /* 0x0000003d1c4f7221 */ /* 0x000fc20000000000 */
[----:B------:R-:W-:Y:S01]  /*51d0*/  @!P2 FMUL R69, R69, 0.5 ;  /* 0x3f0000004545a820 */ /* 0x000fe20000400000 */
[----:B------:R-:W-:Y:S01]  /*51e0*/  F2FP.SATFINITE.E4M3.F32.PACK_AB_MERGE_C R17, RZ, R17, RZ ;  /* 0x00000011ff11723e */ /* 0x000fe200048070ff */
[----:B----4-:R-:W-:Y:S01]  /*51f0*/  @!P3 FMUL R65, R65, R65 ;  /* 0x000000414141b220 */ /* 0x010fe20000400000 */
[----:B------:R-:W-:Y:S01]  /*5200*/  FSETP.GEU.AND P3, PT, R31, -126, PT ;  /* 0xc2fc00001f00780b */ /* 0x000fe20003f6e000 */
[----:B------:R2:W3:Y:S01]  /*5210*/  MUFU.EX2 R34, R69 ;  /* 0x0000004500227308 */ /* 0x0004e20000000800 */
[----:B------:R-:W-:-:S02]  /*5220*/  LOP3.LUT R17, R17, 0xff, RZ, 0xc0, !PT ;  /* 0x000000ff11117812 */ /* 0x000fc400078ec0ff */
[----:B------:R-:W-:Y:S01]  /*5230*/  F2FP.SATFINITE.E4M3.F32.PACK_AB_MERGE_C R28, RZ, R28, RZ ;  /* 0x0000001cff1c723e */ /* 0x000fe200048070ff */
[----:B------:R-:W-:Y:S01]  /*5240*/  @!P6 FMUL R68, R68, 0.5 ;  /* 0x3f0000004444e820 */ /* 0x000fe20000400000 */
[----:B------:R-:W-:Y:S02]  /*5250*/  F2FP.SATFINITE.E4M3.F32.PACK_AB_MERGE_C R61, RZ, R61, RZ ;  /* 0x0000003dff3d723e */ /* 0x000fe400048070ff */
[----:B------:R-:W-:Y:S01]  /*5260*/  F2FP.SATFINITE.E4M3.F32.PACK_AB_MERGE_C R40, RZ, R40, RZ ;  /* 0x00000028ff28723e */ /* 0x000fe200048070ff */
[----:B------:R4:W5:Y:S01]  /*5270*/  MUFU.EX2 R27, R68 ;  /* 0x00000044001b7308 */ /* 0x0009620000000800 */
[----:B-1----:R-:W-:Y:S01]  /*5280*/  @!P5 FMUL R60, R60, R60 ;  /* 0x0000003c3c3cd220 */ /* 0x002fe20000400000 */
[----:B------:R-:W-:Y:S01]  /*5290*/  FSETP.GEU.AND P5, PT, R73, -126, PT ;  /* 0xc2fc00004900780b */ /* 0x000fe20003fae000 */
[----:B--2---:R-:W-:-:S01]  /*52a0*/  FFMA R69, R46, UR15, -R76 ;  /* 0x0000000f2e457c23 */ /* 0x004fc2000800084c */
[----:B------:R-:W-:Y:S01]  /*52b0*/  @!P3 FMUL R31, R31, 0.5 ;  /* 0x3f0000001f1fb820 */ /* 0x000fe20000400000 */
[----:B------:R-:W-:-:S02]  /*52c0*/  LOP3.LUT R28, R28, 0xffff, RZ, 0xc0, !PT ;  /* 0x0000ffff1c1c7812 */ /* 0x000fc400078ec0ff */
[----:B------:R-:W-:Y:S01]  /*52d0*/  LOP3.LUT R61, R61, 0xffff, RZ, 0xc0, !PT ;  /* 0x0000ffff3d3d7812 */ /* 0x000fe200078ec0ff */
[----:B------:R-:W1:Y:S01]  /*52e0*/  MUFU.EX2 R30, R31 ;  /* 0x0000001f001e7308 */ /* 0x000e620000000800 */
[----:B----4-:R-:W-:-:S01]  /*52f0*/  FFMA R68, R38, UR15, -R76 ;  /* 0x0000000f26447c23 */ /* 0x010fc2000800084c */
[----:B---3--:R-:W-:Y:S01]  /*5300*/  @!P2 FMUL R34, R34, R34 ;  /* 0x000000222222a220 */ /* 0x008fe20000400000 */
[----:B------:R-:W-:-:S03]  /*5310*/  LOP3.LUT R40, R40, 0xff, RZ, 0xc0, !PT ;  /* 0x000000ff28287812 */ /* 0x000fc600078ec0ff */
[----:B------:R-:W-:Y:S01]  /*5320*/  FSETP.GEU.AND P2, PT, R68, -126, PT ;  /* 0xc2fc00004400780b */ /* 0x000fe20003f4e000 */
[----:B------:R-:W-:Y:S01]  /*5330*/  @!P5 FMUL R73, R73, 0.5 ;  /* 0x3f0000004949d820 */ /* 0x000fe20000400000 */
[----:B-----5:R-:W-:Y:S01]  /*5340*/  @!P6 FMUL R27, R27, R27 ;  /* 0x0000001b1b1be220 */ /* 0x020fe20000400000 */
[----:B------:R-:W-:Y:S02]  /*5350*/  FSETP.GEU.AND P6, PT, R77, -126, PT ;  /* 0xc2fc00004d00780b */ /* 0x000fe40003fce000 */
[----:B------:R2:W3:Y:S01]  /*5360*/  MUFU.EX2 R38, R73 ;  /* 0x0000004900267308 */ /* 0x0004e20000000800 */
[----:B-1----:R-:W-:Y:S01]  /*5370*/  @!P3 FMUL R30, R30, R30 ;  /* 0x0000001e1e1eb220 */ /* 0x002fe20000400000 */
[----:B------:R-:W-:-:S06]  /*5380*/  FSETP.GEU.AND P3, PT, R39, -126, PT ;  /* 0xc2fc00002700780b */ /* 0x000fcc0003f6e000 */
[----:B------:R-:W-:Y:S01]  /*5390*/  @!P2 FMUL R68, R68, 0.5 ;  /* 0x3f0000004444a820 */ /* 0x000fe20000400000 */
[----:B--2---:R-:W-:-:S02]  /*53a0*/  FFMA R73, R54, UR15, -R76 ;  /* 0x0000000f36497c23 */ /* 0x004fc4000800084c */
[----:B------:R-:W-:Y:S01]  /*53b0*/  @!P6 FMUL R77, R77, 0.5 ;  /* 0x3f0000004d4de820 */ /* 0x000fe20000400000 */
[----:B------:R-:W1:Y:S01]  /*53c0*/  MUFU.EX2 R64, R68 ;  /* 0x0000004400407308 */ /* 0x000e620000000800 */
[----:B---3--:R-:W-:Y:S01]  /*53d0*/  @!P5 FMUL R38, R38, R38 ;  /* 0x000000262626d220 */ /* 0x008fe20000400000 */
[----:B------:R-:W-:Y:S01]  /*53e0*/  FSETP.GEU.AND P5, PT, R42, -126, PT ;  /* 0xc2fc00002a00780b */ /* 0x000fe20003fae000 */
[----:B------:R-:W-:-:S05]  /*53f0*/  @!P3 FMUL R39, R39, 0.5 ;  /* 0x3f0000002727b820 */ /* 0x000fca0000400000 */
[----:B------:R2:W3:Y:S08]  /*5400*/  MUFU.EX2 R31, R77 ;  /* 0x0000004d001f7308 */ /* 0x0004f00000000800 */
[----:B------:R-:W4:Y:S01]  /*5410*/  MUFU.EX2 R35, R39 ;  /* 0x0000002700237308 */ /* 0x000f220000000800 */
[----:B-1----:R-:W-:Y:S01]  /*5420*/  @!P2 FMUL R64, R64, R64 ;  /* 0x000000404040a220 */ /* 0x002fe20000400000 */
[----:B------:R-:W-:Y:S01]  /*5430*/  FSETP.GEU.AND P2, PT, R69, -126, PT ;  /* 0xc2fc00004500780b */ /* 0x000fe20003f4e000 */
[----:B------:R-:W-:Y:S01]  /*5440*/  @!P5 FMUL R42, R42, 0.5 ;  /* 0x3f0000002a2ad820 */ /* 0x000fe20000400000 */
[----:B--2---:R-:W-:-:S04]  /*5450*/  FFMA R77, R59, UR15, -R76 ;  /* 0x0000000f3b4d7c23 */ /* 0x004fc8000800084c */
[----:B------:R-:W1:Y:S01]  /*5460*/  MUFU.EX2 R46, R42 ;  /* 0x0000002a002e7308 */ /* 0x000e620000000800 */
[----:B---3--:R-:W-:Y:S01]  /*5470*/  @!P6 FMUL R31, R31, R31 ;  /* 0x0000001f1f1fe220 */ /* 0x008fe20000400000 */
[----:B------:R-:W-:-:S05]  /*5480*/  FSETP.GEU.AND P6, PT, R43, -126, PT ;  /* 0xc2fc00002b00780b */ /* 0x000fca0003fce000 */
[----:B------:R-:W-:Y:S01]  /*5490*/  @!P2 FMUL R69, R69, 0.5 ;  /* 0x3f0000004545a820 */ /* 0x000fe20000400000 */
[----:B----4-:R-:W-:Y:S01]  /*54a0*/  @!P3 FMUL R35, R35, R35 ;  /* 0x000000232323b220 */ /* 0x010fe20000400000 */
[----:B------:R-:W-:Y:S02]  /*54b0*/  FSETP.GEU.AND P3, PT, R47, -126, PT ;  /* 0xc2fc00002f00780b */ /* 0x000fe40003f6e000 */
[----:B------:R2:W3:Y:S04]  /*54c0*/  MUFU.EX2 R68, R69 ;  /* 0x0000004500447308 */ /* 0x0004e80000000800 */
[----:B------:R-:W-:Y:S01]  /*54d0*/  @!P6 FMUL R43, R43, 0.5 ;  /* 0x3f0000002b2be820 */ /* 0x000fe20000400000 */
[----:B-1----:R-:W-:Y:S01]  /*54e0*/  @!P5 FMUL R46, R46, R46 ;  /* 0x0000002e2e2ed220 */ /* 0x002fe20000400000 */
[----:B------:R-:W-:-:S02]  /*54f0*/  FSETP.GEU.AND P5, PT, R50, -126, PT ;  /* 0xc2fc00003200780b */ /* 0x000fc40003fae000 */
[----:B------:R-:W1:Y:S01]  /*5500*/  MUFU.EX2 R39, R43 ;  /* 0x0000002b00277308 */ /* 0x000e620000000800 */
[----:B--2---:R-:W-:-:S02]  /*5510*/  FFMA R69, R55, UR15, -R76 ;  /* 0x0000000f37457c23 */ /* 0x004fc4000800084c */
[----:B------:R-:W-:-:S05]  /*5520*/  @!P3 FMUL R47, R47, 0.5 ;  /* 0x3f0000002f2fb820 */ /* 0x000fca0000400000 */
[----:B------:R-:W2:Y:S01]  /*5530*/  MUFU.EX2 R42, R47 ;  /* 0x0000002f002a7308 */ /* 0x000ea20000000800 */
[----:B---3--:R-:W-:Y:S01]  /*5540*/  @!P2 FMUL R68, R68, R68 ;  /* 0x000000444444a220 */ /* 0x008fe20000400000 */
[----:B------:R-:W-:Y:S01]  /*5550*/  FSETP.GEU.AND P2, PT, R73, -126, PT ;  /* 0xc2fc00004900780b */ /* 0x000fe20003f4e000 */
[----:B------:R-:W-:-:S05]  /*5560*/  @!P5 FMUL R50, R50, 0.5 ;  /* 0x3f0000003232d820 */ /* 0x000fca0000400000 */
[----:B------:R-:W3:Y:S01]  /*5570*/  MUFU.EX2 R54, R50 ;  /* 0x0000003200367308 */ /* 0x000ee20000000800 */
[----:B-1----:R-:W-:Y:S01]  /*5580*/  @!P6 FMUL R39, R39, R39 ;  /* 0x000000272727e220 */ /* 0x002fe20000400000 */
[----:B------:R-:W-:-:S05]  /*5590*/  FSETP.GEU.AND P6, PT, R51, -126, PT ;  /* 0xc2fc00003300780b */ /* 0x000fca0003fce000 */
[----:B------:R-:W-:Y:S01]  /*55a0*/  @!P2 FMUL R73, R73, 0.5 ;  /* 0x3f0000004949a820 */ /* 0x000fe20000400000 */
[----:B--2---:R-:W-:Y:S01]  /*55b0*/  @!P3 FMUL R42, R42, R42 ;  /* 0x0000002a2a2ab220 */ /* 0x004fe20000400000 */
[----:B------:R-:W-:Y:S02]  /*55c0*/  FSETP.GEU.AND P3, PT, R69, -126, PT ;  /* 0xc2fc00004500780b */ /* 0x000fe40003f6e000 */
[----:B------:R1:W2:Y:S04]  /*55d0*/  MUFU.EX2 R55, R73 ;  /* 0x0000004900377308 */ /* 0x0002a80000000800 */
[----:B------:R-:W-:Y:S01]  /*55e0*/  @!P6 FMUL R51, R51, 0.5 ;  /* 0x3f0000003333e820 */ /* 0x000fe20000400000 */
[----:B---3--:R-:W-:Y:S01]  /*55f0*/  @!P5 FMUL R54, R54, R54 ;  /* 0x000000363636d220 */ /* 0x008fe20000400000 */
[----:B------:R-:W-:-:S02]  /*5600*/  FSETP.GEU.AND P5, PT, R58, -126, PT ;  /* 0xc2fc00003a00780b */ /* 0x000fc40003fae000 */
[----:B------:R-:W3:Y:S01]  /*5610*/  MUFU.EX2 R43, R51 ;  /* 0x00000033002b7308 */ /* 0x000ee20000000800 */
[----:B-1----:R-:W-:-:S02]  /*5620*/  FFMA R73, R63, UR15, -R76 ;  /* 0x0000000f3f497c23 */ /* 0x002fc4000800084c */
[----:B------:R-:W-:-:S05]  /*5630*/  @!P3 FMUL R69, R69, 0.5 ;  /* 0x3f0000004545b820 */ /* 0x000fca0000400000 */
[----:B------:R-:W1:Y:S01]  /*5640*/  MUFU.EX2 R47, R69 ;  /* 0x00000045002f7308 */ /* 0x000e620000000800 */
[----:B--2---:R-:W-:Y:S01]  /*5650*/  @!P2 FMUL R55, R55, R55 ;  /* 0x000000373737a220 */ /* 0x004fe20000400000 */
[----:B------:R-:W-:Y:S01]  /*5660*/  FSETP.GEU.AND P2, PT, R62, -126, PT ;  /* 0xc2fc00003e00780b */ /* 0x000fe20003f4e000 */
[----:B------:R-:W-:-:S05]  /*5670*/  @!P5 FMUL R58, R58, 0.5 ;  /* 0x3f0000003a3ad820 */ /* 0x000fca0000400000 */
[----:B------:R-:W2:Y:S01]  /*5680*/  MUFU.EX2 R59, R58 ;  /* 0x0000003a003b7308 */ /* 0x000ea20000000800 */
[----:B---3--:R-:W-:Y:S01]  /*5690*/  @!P6 FMUL R43, R43, R43 ;  /* 0x0000002b2b2be220 */ /* 0x008fe20000400000 */
[----:B------:R-:W-:-:S05]  /*56a0*/  FSETP.GEU.AND P6, PT, R77, -126, PT ;  /* 0xc2fc00004d00780b */ /* 0x000fca0003fce000 */
[----:B------:R-:W-:Y:S01]  /*56b0*/  @!P2 FMUL R62, R62, 0.5 ;  /* 0x3f0000003e3ea820 */ /* 0x000fe20000400000 */
[----:B-1----:R-:W-:Y:S01]  /*56c0*/  @!P3 FMUL R47, R47, R47 ;  /* 0x0000002f2f2fb220 */ /* 0x002fe20000400000 */
[----:B------:R-:W-:Y:S02]  /*56d0*/  FSETP.GEU.AND P3, PT, R73, -126, PT ;  /* 0xc2fc00004900780b */ /* 0x000fe40003f6e000 */
[----:B------:R-:W1:Y:S04]  /*56e0*/  MUFU.EX2 R63, R62 ;  /* 0x0000003e003f7308 */ /* 0x000e680000000800 */
[----:B------:R-:W-:Y:S01]  /*56f0*/  @!P6 FMUL R77, R77, 0.5 ;  /* 0x3f0000004d4de820 */ /* 0x000fe20000400000 */
[----:B--2---:R-:W-:Y:S01]  /*5700*/  @!P5 FMUL R59, R59, R59 ;  /* 0x0000003b3b3bd220 */ /* 0x004fe20000400000 */
[----:B------:R-:W-:-:S02]  /*5710*/  FSETP.GEU.AND P5, PT, R66, -126, PT ;  /* 0xc2fc00004200780b */ /* 0x000fc40003fae000 */
[----:B------:R2:W3:Y:S03]  /*5720*/  MUFU.EX2 R50, R77 ;  /* 0x0000004d00327308 */ /* 0x0004e60000000800 */
[----:B------:R-:W-:-:S05]  /*5730*/  @!P3 FMUL R73, R73, 0.5 ;  /* 0x3f0000004949b820 */ /* 0x000fca0000400000 */
[----:B------:R-:W4:Y:S01]  /*5740*/  MUFU.EX2 R51, R73 ;  /* 0x0000004900337308 */ /* 0x000f220000000800 */
[----:B-1----:R-:W-:Y:S01]  /*5750*/  @!P2 FMUL R63, R63, R63 ;  /* 0x0000003f3f3fa220 */ /* 0x002fe20000400000 */
[----:B------:R-:W-:Y:S01]  /*5760*/  FSETP.GEU.AND P2, PT, R70, -126, PT ;  /* 0xc2fc00004600780b */ /* 0x000fe20003f4e000 */
[----:B--2---:R-:W-:-:S01]  /*5770*/  FFMA R77, R75, UR15, -R76 ;  /* 0x0000000f4b4d7c23 */ /* 0x004fc2000800084c */
[----:B------:R-:W-:Y:S01]  /*5780*/  @!P5 FMUL R66, R66, 0.5 ;  /* 0x3f0000004242d820 */ /* 0x000fe20000400000 */
[----:B------:R-:W-:-:S03]  /*5790*/  FFMA R75, R78, UR15, -R76 ;  /* 0x0000000f4e4b7c23 */ /* 0x000fc6000800084c */
[----:B------:R1:W2:Y:S01]  /*57a0*/  MUFU.EX2 R67, R66 ;  /* 0x0000004200437308 */ /* 0x0002a20000000800 */
[----:B---3--:R-:W-:Y:S01]  /*57b0*/  @!P6 FMUL R50, R50, R50 ;  /* 0x000000323232e220 */ /* 0x008fe20000400000 */
[----:B------:R-:W-:-:S05]  /*57c0*/  FSETP.GEU.AND P6, PT, R80, -126, PT ;  /* 0xc2fc00005000780b */ /* 0x000fca0003fce000 */
[----:B------:R-:W-:Y:S01]  /*57d0*/  @!P2 FMUL R70, R70, 0.5 ;  /* 0x3f0000004646a820 */ /* 0x000fe20000400000 */
[----:B----4-:R-:W-:Y:S01]  /*57e0*/  @!P3 FMUL R51, R51, R51 ;  /* 0x000000333333b220 */ /* 0x010fe20000400000 */
[----:B------:R-:W-:Y:S02]  /*57f0*/  FSETP.GEU.AND P3, PT, R74, -126, PT ;  /* 0xc2fc00004a00780b */ /* 0x000fe40003f6e000 */
[----:B------:R3:W4:Y:S01]  /*5800*/  MUFU.EX2 R69, R70 ;  /* 0x0000004600457308 */ /* 0x0007220000000800 */
[----:B-1----:R-:W-:-:S01]  /*5810*/  FFMA R66, R83, UR15, -R76 ;  /* 0x0000000f53427c23 */ /* 0x002fc2000800084c */
[----:B------:R-:W-:Y:S01]  /*5820*/  FADD R76, R19, R44 ;  /* 0x0000002c134c7221 */ /* 0x000fe20000000000 */
[----:B------:R-:W-:Y:S01]  /*5830*/  F2FP.SATFINITE.E4M3.F32.PACK_AB_MERGE_C R19, RZ, R19, RZ ;  /* 0x00000013ff13723e */ /* 0x000fe200048070ff */
[----:B------:R-:W-:Y:S01]  /*5840*/  @!P6 FMUL R80, R80, 0.5 ;  /* 0x3f0000005050e820 */ /* 0x000fe20000400000 */
[----:B------:R-:W-:Y:S01]  /*5850*/  F2FP.SATFINITE.E4M3.F32.PACK_AB_MERGE_C R44, RZ, R44, RZ ;  /* 0x0000002cff2c723e */ /* 0x000fe200048070ff */
[----:B--2---:R-:W-:Y:S01]  /*5860*/  @!P5 FMUL R67, R67, R67 ;  /* 0x000000434343d220 */ /* 0x004fe20000400000 */
[----:B------:R-:W-:Y:S01]  /*5870*/  FSETP.GEU.AND P5, PT, R77, -126, PT ;  /* 0xc2fc00004d00780b */ /* 0x000fe20003fae000 */
[----:B------:R-:W1:Y:S01]  /*5880*/  MUFU.EX2 R58, R80 ;  /* 0x00000050003a7308 */ /* 0x000e620000000800 */
[----:B---3--:R-:W-:-:S01]  /*5890*/  FADD R70, R21, R48 ;  /* 0x0000003015467221 */ /* 0x008fc20000000000 */
[----:B------:R-:W-:Y:S01]  /*58a0*/  F2FP.SATFINITE.E4M3.F32.PACK_AB_MERGE_C R21, RZ, R21, RZ ;  /* 0x00000015ff15723e */ /* 0x000fe200048070ff */
[----:B------:R-:W-:-:S02]  /*58b0*/  @!P3 FMUL R74, R74, 0.5 ;  /* 0x3f0000004a4ab820 */ /* 0x000fc40000400000 */
[----:B------:R-:W-:Y:S01]  /*58c0*/  FADD R78, R13, R70 ;  /* 0x000000460d4e7221 */ /* 0x000fe20000000000 */
[----:B------:R-:W-:-:S01]  /*58d0*/  FADD R13, R16, R37 ;  /* 0x00000025100d7221 */ /* 0x000fc20000000000 */
[----:B------:R-:W-:Y:S01]  /*58e0*/  F2FP.SATFINITE.E4M3.F32.PACK_AB_MERGE_C R16, RZ, R16, RZ ;  /* 0x00000010ff10723e */ /* 0x000fe200048070ff */
[----:B------:R2:W3:Y:S01]  /*58f0*/  MUFU.EX2 R73, R74 ;  /* 0x0000004a00497308 */ /* 0x0004e20000000800 */
[----:B----4-:R-:W-:Y:S01]  /*5900*/  @!P2 FMUL R69, R69, R69 ;  /* 0x000000454545a220 */ /* 0x010fe20000400000 */
[----:B------:R-:W-:Y:S02]  /*5910*/  FSETP.GEU.AND P2, PT, R82, -126, PT ;  /* 0xc2fc00005200780b */ /* 0x000fe40003f4e000 */
[----:B------:R-:W-:Y:S01]  /*5920*/  @!P5 FMUL R77, R77, 0.5 ;  /* 0x3f0000004d4dd820 */ /* 0x000fe20000400000 */
[----:B------:R-:W-:Y:S02]  /*5930*/  LOP3.LUT R21, R21, 0xff, RZ, 0xc0, !PT ;  /* 0x000000ff15157812 */ /* 0x000fe400078ec0ff */
[----:B------:R-:W-:Y:S01]  /*5940*/  F2FP.SATFINITE.E4M3.F32.PACK_AB_MERGE_C R37, RZ, R37, RZ ;  /* 0x00000025ff25723e */ /* 0x000fe200048070ff */
[----:B------:R4:W5:Y:S01]  /*5950*/  MUFU.EX2 R62, R77 ;  /* 0x0000004d003e7308 */ /* 0x0009620000000800 */
[----:B-1----:R-:W-:Y:S01]  /*5960*/  @!P6 FMUL R58, R58, R58 ;  /* 0x0000003a3a3ae220 */ /* 0x002fe20000400000 */
[----:B------:R-:W-:Y:S01]  /*5970*/  FSETP.GEU.AND P6, PT, R75, -126, PT ;  /* 0xc2fc00004b00780b */ /* 0x000fe20003fce000 */
[----:B--2---:R-:W-:-:S01]  /*5980*/  FADD R74, R22, R53 ;  /* 0x00000035164a7221 */ /* 0x004fc20000000000 */
[----:B------:R-:W-:-:S02]  /*5990*/  F2FP.SATFINITE.E4M3.F32.PACK_AB_MERGE_C R22, RZ, R22, RZ ;  /* 0x00000016ff16723e */ /* 0x000fc400048070ff */
[----:B------:R-:W-:Y:S01]  /*59a0*/  LOP3.LUT R19, R19, 0xff, RZ, 0xc0, !PT ;  /* 0x000000ff13137812 */ /* 0x000fe200078ec0ff */
[----:B------:R-:W-:Y:S01]  /*59b0*/  @!P2 FMUL R82, R82, 0.5 ;  /* 0x3f0000005252a820 */ /* 0x000fe20000400000 */
[----:B------:R-:W-:-:S01]  /*59c0*/  FADD R80, R13, R74 ;  /* 0x0000004a0d507221 */ /* 0x000fc20000000000 */
[----:B---3--:R-:W-:Y:S01]  /*59d0*/  @!P3 FMUL R73, R73, R73 ;  /* 0x000000494949b220 */ /* 0x008fe20000400000 */
[----:B------:R-:W-:Y:S01]  /*59e0*/  FSETP.GEU.AND P3, PT, R66, -126, PT ;  /* 0xc2fc00004200780b */ /* 0x000fe20003f6e000 */
[----:B------:R1:W2:Y:S01]  /*59f0*/  MUFU.EX2 R71, R82 ;  /* 0x0000005200477308 */ /* 0x0002a20000000800 */
[----:B----4-:R-:W-:-:S01]  /*5a00*/  FADD R77, R25, R56 ;  /* 0x00000038194d7221 */ /* 0x010fc20000000000 */
[----:B------:R-:W-:Y:S01]  /*5a10*/  FADD R74, R18, R45 ;  /* 0x0000002d124a7221 */ /* 0x000fe20000000000 */
[----:B------:R-:W-:-:S01]  /*5a20*/  FADD R121, R46, R73 ;  /* 0x000000492e797221 */ /* 0x000fc20000000000 */
[----:B------:R-:W-:Y:S01]  /*5a30*/  @!P6 FMUL R75, R75, 0.5 ;  /* 0x3f0000004b4be820 */ /* 0x000fe20000400000 */
[----:B------:R-:W-:-:S01]  /*5a40*/  FADD R83, R72, R77 ;  /* 0x0000004d48537221 */ /* 0x000fc20000000000 */
[----:B-----5:R-:W-:Y:S01]  /*5a50*/  @!P5 FMUL R62, R62, R62 ;  /* 0x0000003e3e3ed220 */ /* 0x020fe20000400000 */
[----:B------:R-:W-:Y:S01]  /*5a60*/  FSETP.GEU.AND P5, PT, R81, -126, PT ;  /* 0xc2fc00005100780b */ /* 0x000fe20003fae000 */
[----:B------:R-:W-:Y:S01]  /*5a70*/  FADD R72, R14, R41 ;  /* 0x000000290e487221 */ /* 0x000fe20000000000 */
[----:B------:R-:W-:-:S01]  /*5a80*/  FADD R77, R23, R52 ;  /* 0x00000034174d7221 */ /* 0x000fc20000000000 */
[----:B------:R-:W3:Y:S01]  /*5a90*/  MUFU.EX2 R75, R75 ;  /* 0x0000004b004b7308 */ /* 0x000ee20000000800 */
[----:B------:R-:W-:-:S01]  /*5aa0*/  FADD R85, R74, R79 ;  /* 0x0000004f4a557221 */ /* 0x000fc20000000000 */
[----:B------:R-:W-:Y:S01]  /*5ab0*/  @!P3 FMUL R66, R66, 0.5 ;  /* 0x3f0000004242b820 */ /* 0x000fe20000400000 */
[----:B-1----:R-:W-:-:S01]  /*5ac0*/  FADD R82, R72, R77 ;  /* 0x0000004d48527221 */ /* 0x002fc20000000000 */
[----:B------:R-:W-:Y:S01]  /*5ad0*/  FADD R79, R32, R65 ;  /* 0x00000041204f7221 */ /* 0x000fe20000000000 */
[----:B------:R-:W-:-:S01]  /*5ae0*/  FADD R72, R15, R36 ;  /* 0x000000240f487221 */ /* 0x000fc20000000000 */
[----:B------:R-:W-:Y:S01]  /*5af0*/  F2FP.SATFINITE.E4M3.F32.PACK_AB_MERGE_C R14, RZ, R14, RZ ;  /* 0x0000000eff0e723e */ /* 0x000fe200048070ff */
[----:B--2---:R-:W-:Y:S01]  /*5b00*/  @!P2 FMUL R71, R71, R71 ;  /* 0x000000474747a220 */ /* 0x004fe20000400000 */
[----:B------:R-:W-:Y:S01]  /*5b10*/  FSETP.GEU.AND P2, PT, R86, -126, PT ;  /* 0xc2fc00005600780b */ /* 0x000fe20003f4e000 */
[----:B------:R-:W1:Y:S01]  /*5b20*/  MUFU.EX2 R66, R66 ;  /* 0x0000004200427308 */ /* 0x000e620000000800 */
[----:B------:R-:W-:Y:S01]  /*5b30*/  @!P5 FMUL R81, R81, 0.5 ;  /* 0x3f0000005151d820 */ /* 0x000fe20000400000 */
[----:B------:R-:W-:Y:S01]  /*5b40*/  F2FP.SATFINITE.E4M3.F32.PACK_AB_MERGE_C R15, RZ, R15, RZ ;  /* 0x0000000fff0f723e */ /* 0x000fe200048070ff */
[----:B------:R-:W-:-:S01]  /*5b50*/  FADD R78, R78, R83 ;  /* 0x000000534e4e7221 */ /* 0x000fc20000000000 */
[----:B------:R-:W-:Y:S01]  /*5b60*/  LOP3.LUT R14, R14, 0xff, RZ, 0xc0, !PT ;  /* 0x000000ff0e0e7812 */ /* 0x000fe200078ec0ff */
[----:B------:R-:W-:-:S01]  /*5b70*/  FADD R77, R24, R57 ;  /* 0x00000039184d7221 */ /* 0x000fc20000000000 */
[----:B------:R-:W-:Y:S01]  /*5b80*/  LOP3.LUT R15, R15, 0xffff, RZ, 0xc0, !PT ;  /* 0x0000ffff0f0f7812 */ /* 0x000fe200078ec0ff */
[----:B------:R-:W-:-:S01]  /*5b90*/  FADD R122, R39, R62 ;  /* 0x0000003e277a7221 */ /* 0x000fc20000000000 */
[----:B---3--:R-:W-:Y:S01]  /*5ba0*/  @!P6 FMUL R75, R75, R75 ;  /* 0x0000004b4b4be220 */ /* 0x008fe20000400000 */
[----:B------:R-:W-:Y:S01]  /*5bb0*/  FSETP.GEU.AND P6, PT, R84, -126, PT ;  /* 0xc2fc00005400780b */ /* 0x000fe20003fce000 */
[----:B------:R2:W3:Y:S01]  /*5bc0*/  MUFU.EX2 R70, R81 ;  /* 0x0000005100467308 */ /* 0x0004e20000000800 */
[----:B------:R-:W-:Y:S01]  /*5bd0*/  LOP3.LUT R83, R16, 0xffff, RZ, 0xc0, !PT ;  /* 0x0000ffff10537812 */ /* 0x000fe200078ec0ff */
[----:B------:R-:W-:Y:S01]  /*5be0*/  @!P2 FMUL R86, R86, 0.5 ;  /* 0x3f0000005656a820 */ /* 0x000fe20000400000 */
[----:B------:R-:W-:Y:S01]  /*5bf0*/  F2FP.SATFINITE.E4M3.F32.PACK_AB_MERGE_C R18, RZ, R18, RZ ;  /* 0x00000012ff12723e */ /* 0x000fe200048070ff */
[----:B------:R-:W-:Y:S01]  /*5c00*/  FADD R123, R68, R75 ;  /* 0x0000004b447b7221 */ /* 0x000fe20000000000 */
[----:B------:R-:W-:Y:S01]  /*5c10*/  PRMT R14, R15, 0x7604, R14 ;  /* 0x000076040f0e7816 */ /* 0x000fe2000000000e */
[----:B------:R-:W-:Y:S01]  /*5c20*/  FADD R77, R72, R77 ;  /* 0x0000004d484d7221 */ /* 0x000fe20000000000 */
[----:B-1----:R-:W-:Y:S01]  /*5c30*/  @!P3 FMUL R66, R66, R66 ;  /* 0x000000424242b220 */ /* 0x002fe20000400000 */
[----:B------:R1:W4:Y:S01]  /*5c40*/  MUFU.EX2 R74, R86 ;  /* 0x00000056004a7308 */ /* 0x0003220000000800 */
[----:B--2---:R-:W-:-:S01]  /*5c50*/  FADD R81, R29, R26 ;  /* 0x0000001a1d517221 */ /* 0x004fc20000000000 */
[----:B------:R-:W-:Y:S01]  /*5c60*/  FSETP.GEU.AND P3, PT, R87, -126, PT ;  /* 0xc2fc00005700780b */ /* 0x000fe20003f6e000 */
[----:B------:R-:W-:-:S01]  /*5c70*/  FADD R124, R43, R66 ;  /* 0x000000422b7c7221 */ /* 0x000fc20000000000 */
[----:B------:R-:W-:Y:S01]  /*5c80*/  @!P6 FMUL R84, R84, 0.5 ;  /* 0x3f0000005454e820 */ /* 0x000fe20000400000 */
[----:B------:R-:W-:-:S01]  /*5c90*/  FADD R81, R76, R81 ;  /* 0x000000514c517221 */ /* 0x000fc20000000000 */
[----:B------:R-:W-:Y:S01]  /*5ca0*/  FADD R76, R20, R49 ;  /* 0x00000031144c7221 */ /* 0x000fe20000000000 */
[----:B------:R-:W-:Y:S01]  /*5cb0*/  PRMT R12, R83, 0x7604, R12 ;  /* 0x00007604530c7816 */ /* 0x000fe2000000000c */
[----:B------:R2:W-:Y:S01]  /*5cc0*/  MUFU.EX2 R13, R84 ;  /* 0x00000054000d7308 */ /* 0x0005e20000000800 */
[----:B-1----:R-:W-:-:S01]  /*5cd0*/  FADD R86, R38, R67 ;  /* 0x0000004326567221 */ /* 0x002fc20000000000 */
[----:B------:R-:W-:Y:S01]  /*5ce0*/  FADD R76, R76, R79 ;  /* 0x0000004f4c4c7221 */ /* 0x000fe20000000000 */
[----:B------:R-:W-:-:S01]  /*5cf0*/  FADD R79, R27, R50 ;  /* 0x000000321b4f7221 */ /* 0x000fc20000000000 */
[----:B------:R-:W-:Y:S01]  /*5d00*/  F2FP.SATFINITE.E4M3.F32.PACK_AB_MERGE_C R27, RZ, R27, RZ ;  /* 0x0000001bff1b723e */ /* 0x000fe200048070ff */
[----:B---3--:R-:W-:Y:S01]  /*5d10*/  @!P5 FMUL R70, R70, R70 ;  /* 0x000000464646d220 */ /* 0x008fe20000400000 */
[----:B------:R-:W-:Y:S01]  /*5d20*/  F2FP.SATFINITE.E4M3.F32.PACK_AB_MERGE_C R38, RZ, R38, RZ ;  /* 0x00000026ff26723e */ /* 0x000fe200048070ff */
[----:B------:R-:W-:Y:S01]  /*5d30*/  @!P3 FMUL R87, R87, 0.5 ;  /* 0x3f0000005757b820 */ /* 0x000fe20000400000 */
[----:B------:R-:W-:Y:S01]  /*5d40*/  LOP3.LUT R27, R27, 0xffff, RZ, 0xc0, !PT ;  /* 0x0000ffff1b1b7812 */ /* 0x000fe200078ec0ff */
[----:B--2---:R-:W-:-:S01]  /*5d50*/  FADD R84, R60, R59 ;  /* 0x0000003b3c547221 */ /* 0x004fc20000000000 */
[----:B------:R-:W-:Y:S01]  /*5d60*/  F2FP.SATFINITE.E4M3.F32.PACK_AB_MERGE_C R60, RZ, R60, RZ ;  /* 0x0000003cff3c723e */ /* 0x000fe200048070ff */
[----:B----4-:R-:W-:Y:S01]  /*5d70*/  @!P2 FMUL R74, R74, R74 ;  /* 0x0000004a4a4aa220 */ /* 0x010fe20000400000 */
[----:B------:R-:W-:Y:S01]  /*5d80*/  LOP3.LUT R18, R18, 0xffff, RZ, 0xc0, !PT ;  /* 0x0000ffff12127812 */ /* 0x000fe200078ec0ff */
[----:B------:R-:W-:-:S01]  /*5d90*/  FADD R126, R84, R121 ;  /* 0x00000079547e7221 */ /* 0x000fc20000000000 */
[----:B------:R-:W-:Y:S01]  /*5da0*/  FADD R121, R31, R58 ;  /* 0x0000003a1f797221 */ /* 0x000fe20000000000 */
[----:B------:R-:W-:Y:S01]  /*5db0*/  IMAD.U32 R15, R60, 0x10000, RZ ;  /* 0x000100003c0f7824 */ /* 0x000fe200078e00ff */
[----:B------:R-:W-:Y:S01]  /*5dc0*/  F2FP.SATFINITE.E4M3.F32.PACK_AB_MERGE_C R31, RZ, R31, RZ ;  /* 0x0000001fff1f723e */ /* 0x000fe200048070ff */
[----:B------:R-:W-:-:S02]  /*5dd0*/  IMAD.SHL.U32 R27, R27, 0x1000000, RZ ;  /* 0x010000001b1b7824 */ /* 0x000fc400078e00ff */
[----:B------:R-:W-:Y:S01]  /*5de0*/  FADD R84, R34, R63 ;  /* 0x0000003f22547221 */ /* 0x000fe20000000000 */
[----:B------:R-:W-:Y:S01]  /*5df0*/  IMAD.U32 R38, R38, 0x10000, RZ ;  /* 0x0001000026267824 */ /* 0x000fe200078e00ff */
[----:B------:R-:W-:Y:S01]  /*5e00*/  LOP3.LUT R12, R12, 0xff0000, R15, 0xf8, !PT ;  /* 0x00ff00000c0c7812 */ /* 0x000fe200078ef80f */
[----:B------:R1:W2:Y:S01]  /*5e10*/  MUFU.EX2 R72, R87 ;  /* 0x0000005700487308 */ /* 0x0002a20000000800 */
[----:B------:R-:W-:Y:S01]  /*5e20*/  LOP3.LUT R31, R31, 0xffff, RZ, 0xc0, !PT ;  /* 0x0000ffff1f1f7812 */ /* 0x000fe200078ec0ff */
[----:B------:R-:W-:Y:S01]  /*5e30*/  FADD R123, R84, R123 ;  /* 0x0000007b547b7221 */ /* 0x000fe20000000000 */
[----:B------:R-:W-:Y:S01]  /*5e40*/  PRMT R17, R18, 0x7604, R17 ;  /* 0x0000760412117816 */ /* 0x000fe20000000011 */
[----:B------:R-:W-:Y:S01]  /*5e50*/  FADD R84, R64, R69 ;  /* 0x0000004540547221 */ /* 0x000fe20000000000 */
[----:B------:R-:W-:Y:S01]  /*5e60*/  F2FP.SATFINITE.E4M3.F32.PACK_AB_MERGE_C R46, RZ, R46, RZ ;  /* 0x0000002eff2e723e */ /* 0x000fe200048070ff */
[----:B------:R-:W-:Y:S01]  /*5e70*/  FADD R121, R121, R124 ;  /* 0x0000007c79797221 */ /* 0x000fe20000000000 */
[----:B------:R-:W-:Y:S01]  /*5e80*/  F2FP.SATFINITE.E4M3.F32.PACK_AB_MERGE_C R39, RZ, R39, RZ ;  /* 0x00000027ff27723e */ /* 0x000fe200048070ff */
[----:B------:R-:W-:Y:S01]  /*5e90*/  FADD R125, R54, R71 ;  /* 0x00000047367d7221 */ /* 0x000fe20000000000 */
[----:B------:R-:W-:Y:S01]  /*5ea0*/  LOP3.LUT R22, R22, 0xffff, RZ, 0xc0, !PT ;  /* 0x0000ffff16167812 */ /* 0x000fe200078ec0ff */
[----:B-1----:R-:W-:Y:S01]  /*5eb0*/  FADD R87, R55, R74 ;  /* 0x0000004a37577221 */ /* 0x002fe20000000000 */
[----:B------:R-:W-:Y:S01]  /*5ec0*/  LOP3.LUT R27, R12, R27, RZ, 0xfc, !PT ;  /* 0x0000001b0c1b7212 */ /* 0x000fe200078efcff */
[----:B------:R-:W-:Y:S01]  /*5ed0*/  IMAD.SHL.U32 R12, R31, 0x1000000, RZ ;  /* 0x010000001f0c7824 */ /* 0x000fe200078e00ff */
[----:B------:R-:W-:Y:S01]  /*5ee0*/  LOP3.LUT R17, R17, 0xff0000, R38, 0xf8, !PT ;  /* 0x00ff000011117812 */ /* 0x000fe200078ef826 */
[----:B------:R-:W-:Y:S01]  /*5ef0*/  IMAD.U32 R46, R46, 0x10000, RZ ;  /* 0x000100002e2e7824 */ /* 0x000fe200078e00ff */
[----:B------:R-:W-:Y:S01]  /*5f00*/  LOP3.LUT R39, R39, 0xffff, RZ, 0xc0, !PT ;  /* 0x0000ffff27277812 */ /* 0x000fe200078ec0ff */
[----:B------:R-:W-:Y:S01]  /*5f10*/  FADD R124, R84, R87 ;  /* 0x00000057547c7221 */ /* 0x000fe20000000000 */
[----:B------:R-:W-:Y:S01]  /*5f20*/  F2FP.SATFINITE.E4M3.F32.PACK_AB_MERGE_C R29, RZ, R29, RZ ;  /* 0x0000001dff1d723e */ /* 0x000fe200048070ff */
[----:B------:R-:W-:Y:S01]  /*5f30*/  FADD R84, R35, R70 ;  /* 0x0000004623547221 */ /* 0x000fe20000000000 */
[----:B------:R-:W-:Y:S01]  /*5f40*/  F2FP.SATFINITE.E4M3.F32.PACK_AB_MERGE_C R32, RZ, R32, RZ ;  /* 0x00000020ff20723e */ /* 0x000fe200048070ff */
[----:B--2---:R-:W-:Y:S01]  /*5f50*/  @!P3 FMUL R72, R72, R72 ;  /* 0x000000484848b220 */ /* 0x004fe20000400000 */
[----:B------:R-:W-:Y:S01]  /*5f60*/  PRMT R21, R22, 0x7604, R21 ;  /* 0x0000760416157816 */ /* 0x000fe20000000015 */
[----:B------:R-:W-:Y:S01]  /*5f70*/  @!P6 FMUL R13, R13, R13 ;  /* 0x0000000d0d0de220 */ /* 0x000fe20000400000 */
[----:B------:R-:W-:Y:S01]  /*5f80*/  F2FP.SATFINITE.E4M3.F32.PACK_AB_MERGE_C R20, RZ, R20, RZ ;  /* 0x00000014ff14723e */ /* 0x000fe200048070ff */
[----:B------:R-:W-:Y:S01]  /*5f90*/  FADD R125, R86, R125 ;  /* 0x0000007d567d7221 */ /* 0x000fe20000000000 */
[----:B------:R-:W-:Y:S01]  /*5fa0*/  LOP3.LUT R16, R37, 0xffff, RZ, 0xc0, !PT ;  /* 0x0000ffff25107812 */ /* 0x000fe200078ec0ff */
[----:B------:R-:W-:Y:S01]  /*5fb0*/  FADD R122, R79, R122 ;  /* 0x0000007a4f7a7221 */ /* 0x000fe20000000000 */
[----:B------:R-:W-:Y:S01]  /*5fc0*/  F2FP.SATFINITE.E4M3.F32.PACK_AB_MERGE_C R55, RZ, R55, RZ ;  /* 0x00000037ff37723e */ /* 0x000fe200048070ff */
[----:B------:R-:W-:Y:S01]  /*5fd0*/  FADD R86, R42, R13 ;  /* 0x0000000d2a567221 */ /* 0x000fe20000000000 */
[----:B------:R-:W-:Y:S01]  /*5fe0*/  LOP3.LUT R17, R17, R12, RZ, 0xfc, !PT ;  /* 0x0000000c11117212 */ /* 0x000fe200078efcff */
[----:B------:R-:W-:Y:S01]  /*5ff0*/  IMAD.SHL.U32 R12, R39, 0x1000000, RZ ;  /* 0x01000000270c7824 */ /* 0x000fe200078e00ff */
[----:B------:R-:W-:Y:S01]  /*6000*/  LOP3.LUT R29, R29, 0xff, RZ, 0xc0, !PT ;  /* 0x000000ff1d1d7812 */ /* 0x000fe200078ec0ff */
[----:B------:R-:W-:Y:S01]  /*6010*/  FADD R79, R30, R51 ;  /* 0x000000331e4f7221 */ /* 0x000fe20000000000 */
[----:B------:R-:W-:Y:S01]  /*6020*/  LOP3.LUT R32, R32, 0xffff, RZ, 0xc0, !PT ;  /* 0x0000ffff20207812 */ /* 0x000fe200078ec0ff */
[----:B------:R-:W-:Y:S01]  /*6030*/  FADD R87, R47, R72 ;  /* 0x000000482f577221 */ /* 0x000fe20000000000 */
[----:B------:R-:W-:Y:S01]  /*6040*/  F2FP.SATFINITE.E4M3.F32.PACK_AB_MERGE_C R64, RZ, R64, RZ ;  /* 0x00000040ff40723e */ /* 0x000fe200048070ff */
[----:B------:R-:W-:Y:S01]  /*6050*/  FADD R79, R79, R86 ;  /* 0x000000564f4f7221 */ /* 0x000fe20000000000 */
[----:B------:R-:W-:Y:S01]  /*6060*/  F2FP.SATFINITE.E4M3.F32.PACK_AB_MERGE_C R35, RZ, R35, RZ ;  /* 0x00000023ff23723e */ /* 0x000fe200048070ff */
[----:B------:R-:W-:Y:S01]  /*6070*/  FADD R84, R84, R87 ;  /* 0x0000005754547221 */ /* 0x000fe20000000000 */
[----:B------:R-:W-:Y:S01]  /*6080*/  LOP3.LUT R21, R21, 0xff0000, R46, 0xf8, !PT ;  /* 0x00ff000015157812 */ /* 0x000fe200078ef82e */
[----:B------:R-:W-:Y:S01]  /*6090*/  IMAD.U32 R64, R64, 0x10000, RZ ;  /* 0x0001000040407824 */ /* 0x000fe200078e00ff */
[----:B------:R-:W-:Y:S01]  /*60a0*/  LOP3.LUT R20, R20, 0xffff, RZ, 0xc0, !PT ;  /* 0x0000ffff14147812 */ /* 0x000fe200078ec0ff */
[----:B------:R-:W-:Y:S01]  /*60b0*/  FADD R80, R80, R85 ;  /* 0x0000005550507221 */ /* 0x000fe20000000000 */
[----:B------:R-:W-:Y:S01]  /*60c0*/  PRMT R33, R16, 0x7604, R33 ;  /* 0x0000760410217816 */ /* 0x000fe20000000021 */
[----:B------:R-:W-:Y:S01]  /*60d0*/  IMAD.U32 R16, R55, 0x10000, RZ ;  /* 0x0001000037107824 */ /* 0x000fe200078e00ff */
[----:B------:R-:W-:Y:S01]  /*60e0*/  PRMT R29, R32, 0x7604, R29 ;  /* 0x00007604201d7816 */ /* 0x000fe2000000001d */
[----:B------:R-:W-:Y:S01]  /*60f0*/  FADD R81, R82, R81 ;  /* 0x0000005152517221 */ /* 0x000fe20000000000 */
[----:B------:R-:W-:Y:S01]  /*6100*/  F2FP.SATFINITE.E4M3.F32.PACK_AB_MERGE_C R49, RZ, R49, RZ ;  /* 0x00000031ff31723e */ /* 0x000fe200048070ff */
[----:B------:R-:W-:Y:S01]  /*6110*/  FADD R77, R77, R76 ;  /* 0x0000004c4d4d7221 */ /* 0x000fe20000000000 */
[----:B------:R-:W-:Y:S01]  /*6120*/  LOP3.LUT R35, R35, 0xffff, RZ, 0xc0, !PT ;  /* 0x0000ffff23237812 */ /* 0x000fe200078ec0ff */
[----:B------:R-:W-:Y:S01]  /*6130*/  FADD R125, R126, R125 ;  /* 0x0000007d7e7d7221 */ /* 0x000fe20000000000 */
[----:B------:R-:W-:Y:S01]  /*6140*/  LOP3.LUT R21, R21, R12, RZ, 0xfc, !PT ;  /* 0x0000000c15157212 */ /* 0x000fe200078efcff */
[----:B------:R-:W-:Y:S01]  /*6150*/  FMUL R12, R11, UR15 ;  /* 0x0000000f0b0c7c20 */ /* 0x000fe20008400000 */
[----:B------:R-:W-:Y:S01]  /*6160*/  PRMT R19, R20, 0x7604, R19 ;  /* 0x0000760414137816 */ /* 0x000fe20000000013 */
[----:B------:R-:W-:Y:S01]  /*6170*/  FADD R121, R122, R121 ;  /* 0x000000797a797221 */ /* 0x000fe20000000000 */
[----:B------:R-:W-:Y:S01]  /*6180*/  F2FP.SATFINITE.E4M3.F32.PACK_AB_MERGE_C R69, RZ, R69, RZ ;  /* 0x00000045ff45723e */ /* 0x000fe200048070ff */
[----:B------:R-:W-:Y:S01]  /*6190*/  FADD R124, R123, R124 ;  /* 0x0000007c7b7c7221 */ /* 0x000fe20000000000 */
[----:B------:R-:W-:Y:S01]  /*61a0*/  F2FP.SATFINITE.E4M3.F32.PACK_AB_MERGE_C R70, RZ, R70, RZ ;  /* 0x00000046ff46723e */ /* 0x000fe200048070ff */
[----:B------:R-:W-:Y:S01]  /*61b0*/  FADD R84, R79, R84 ;  /* 0x000000544f547221 */ /* 0x000fe20000000000 */
[----:B------:R-:W-:Y:S01]  /*61c0*/  LOP3.LUT R44, R44, 0xff, RZ, 0xc0, !PT ;  /* 0x000000ff2c2c7812 */ /* 0x000fe200078ec0ff */
[----:B------:R-:W-:Y:S01]  /*61d0*/  IMAD.U32 R69, R69, 0x10000, RZ ;  /* 0x0001000045457824 */ /* 0x000fe200078e00ff */
[----:B------:R-:W-:Y:S01]  /*61e0*/  LOP3.LUT R49, R49, 0xffff, RZ, 0xc0, !PT ;  /* 0x0000ffff31317812 */ /* 0x000fe200078ec0ff */
[----:B------:R-:W-:Y:S01]  /*61f0*/  FADD R78, R78, R81 ;  /* 0x000000514e4e7221 */ /* 0x000fe20000000000 */
[----:B------:R-:W-:Y:S01]  /*6200*/  LOP3.LUT R29, R29, 0xff0000, R16, 0xf8, !PT ;  /* 0x00ff00001d1d7812 */ /* 0x000fe200078ef810 */
[----:B------:R-:W-:Y:S01]  /*6210*/  IMAD.SHL.U32 R16, R35, 0x1000000, RZ ;  /* 0x0100000023107824 */ /* 0x000fe200078e00ff */
[----:B------:R-:W-:Y:S01]  /*6220*/  F2FP.SATFINITE.E4M3.F32.PACK_AB_MERGE_C R34, RZ, R34, RZ ;  /* 0x00000022ff22723e */ /* 0x000fe200048070ff */
[----:B------:R-:W-:Y:S01]  /*6230*/  FADD R77, R80, R77 ;  /* 0x0000004d504d7221 */ /* 0x000fe20000000000 */
[----:B------:R-:W-:Y:S01]  /*6240*/  LOP3.LUT R19, R19, 0xff0000, R64, 0xf8, !PT ;  /* 0x00ff000013137812 */ /* 0x000fe200078ef840 */
[----:B------:R-:W-:Y:S01]  /*6250*/  FADD R124, R125, R124 ;  /* 0x0000007c7d7c7221 */ /* 0x000fe20000000000 */
[----:B------:R-:W-:Y:S01]  /*6260*/  LOP3.LUT R70, R70, 0xffff, RZ, 0xc0, !PT ;  /* 0x0000ffff46467812 */ /* 0x000fe200078ec0ff */
[----:B------:R-:W-:Y:S01]  /*6270*/  IMAD.U32 R15, R34, 0x10000, RZ ;  /* 0x00010000220f7824 */ /* 0x000fe200078e00ff */
[----:B------:R-:W-:Y:S01]  /*6280*/  FSETP.GEU.AND P3, PT, R12, -126, PT ;  /* 0xc2fc00000c00780b */ /* 0x000fe20003f6e000 */
[----:B------:R-:W-:Y:S01]  /*6290*/  FADD R121, R121, R84 ;  /* 0x0000005479797221 */ /* 0x000fe20000000000 */
[----:B------:R-:W-:Y:S01]  /*62a0*/  PRMT R44, R49, 0x7604, R44 ;  /* 0x00007604312c7816 */ /* 0x000fe2000000002c */
[----:B------:R-:W-:Y:S01]  /*62b0*/  FADD R78, R78, R77 ;  /* 0x0000004d4e4e7221 */ /* 0x000fe20000000000 */
[----:B------:R-:W-:Y:S01]  /*62c0*/  FSETP.GEU.AND P2, PT, R120, -126, PT ;  /* 0xc2fc00007800780b */ /* 0x000fe20003f4e000 */
[----:B------:R-:W-:Y:S01]  /*62d0*/  FADD R121, R124, R121 ;  /* 0x000000797c797221 */ /* 0x000fe20000000000 */
[----:B------:R-:W-:-:S02]  /*62e0*/  F2FP.SATFINITE.E4M3.F32.PACK_AB_MERGE_C R26, RZ, R26, RZ ;  /* 0x0000001aff1a723e */ /* 0x000fc400048070ff */
[----:B------:R-:W-:Y:S02]  /*62f0*/  F2FP.SATFINITE.E4M3.F32.PACK_AB_MERGE_C R65, RZ, R65, RZ ;  /* 0x00000041ff41723e */ /* 0x000fe400048070ff */
[----:B------:R-:W-:Y:S01]  /*6300*/  LOP3.LUT R16, R19, R16, RZ, 0xfc, !PT ;  /* 0x0000001013107212 */ /* 0x000fe200078efcff */
[----:B------:R-:W-:Y:S01]  /*6310*/  IMAD.SHL.U32 R19, R70, 0x1000000, RZ ;  /* 0x0100000046137824 */ /* 0x000fe200078e00ff */
[----:B------:R-:W-:Y:S01]  /*6320*/  F2FP.SATFINITE.E4M3.F32.PACK_AB_MERGE_C R23, RZ, R23, RZ ;  /* 0x00000017ff17723e */ /* 0x000fe200048070ff */
[----:B------:R-:W-:Y:S01]  /*6330*/  @!P3 FMUL R12, R12, 0.5 ;  /* 0x3f0000000c0cb820 */ /* 0x000fe20000400000 */
[----:B------:R-:W-:Y:S02]  /*6340*/  F2FP.SATFINITE.E4M3.F32.PACK_AB_MERGE_C R24, RZ, R24, RZ ;  /* 0x00000018ff18723e */ /* 0x000fe400048070ff */
[----:B------:R-:W-:Y:S01]  /*6350*/  F2FP.SATFINITE.E4M3.F32.PACK_AB_MERGE_C R52, RZ, R52, RZ ;  /* 0x00000034ff34723e */ /* 0x000fe200048070ff */
[----:B------:R-:W-:Y:S01]  /*6360*/  @!P2 FMUL R120, R120, 0.5 ;  /* 0x3f0000007878a820 */ /* 0x000fe20000400000 */
[----:B------:R-:W-:Y:S01]  /*6370*/  F2FP.SATFINITE.E4M3.F32.PACK_AB_MERGE_C R57, RZ, R57, RZ ;  /* 0x00000039ff39723e */ /* 0x000fe200048070ff */
[----:B------:R-:W1:Y:S01]  /*6380*/  MUFU.EX2 R12, R12 ;  /* 0x0000000c000c7308 */ /* 0x000e620000000800 */
[----:B------:R-:W-:-:S02]  /*6390*/  LOP3.LUT R44, R44, 0xff0000, R69, 0xf8, !PT ;  /* 0x00ff00002c2c7812 */ /* 0x000fc400078ef845 */
[----:B------:R-:W-:Y:S02]  /*63a0*/  F2FP.SATFINITE.E4M3.F32.PACK_AB_MERGE_C R74, RZ, R74, RZ ;  /* 0x0000004aff4a723e */ /* 0x000fe400048070ff */
[----:B------:R-:W-:Y:S02]  /*63b0*/  F2FP.SATFINITE.E4M3.F32.PACK_AB_MERGE_C R68, RZ, R68, RZ ;  /* 0x00000044ff44723e */ /* 0x000fe400048070ff */
[----:B------:R-:W-:Y:S01]  /*63c0*/  F2FP.SATFINITE.E4M3.F32.PACK_AB_MERGE_C R75, RZ, R75, RZ ;  /* 0x0000004bff4b723e */ /* 0x000fe200048070ff */
[----:B------:R-:W2:Y:S01]  /*63d0*/  MUFU.EX2 R11, R120 ;  /* 0x00000078000b7308 */ /* 0x000ea20000000800 */
[----:B------:R-:W-:Y:S01]  /*63e0*/  F2FP.SATFINITE.E4M3.F32.PACK_AB_MERGE_C R42, RZ, R42, RZ ;  /* 0x0000002aff2a723e */ /* 0x000fe200048070ff */
[----:B------:R-:W-:Y:S01]  /*63f0*/  IMAD.U32 R68, R68, 0x10000, RZ ;  /* 0x0001000044447824 */ /* 0x000fe200078e00ff */
[----:B------:R-:W-:Y:S01]  /*6400*/  F2FP.SATFINITE.E4M3.F32.PACK_AB_MERGE_C R13, RZ, R13, RZ ;  /* 0x0000000dff0d723e */ /* 0x000fe200048070ff */
[----:B------:R-:W-:Y:S01]  /*6410*/  IMAD.U32 R75, R75, 0x10000, RZ ;  /* 0x000100004b4b7824 */ /* 0x000fe200078e00ff */
[----:B------:R-:W-:-:S02]  /*6420*/  LOP3.LUT R26, R26, 0xff, RZ, 0xc0, !PT ;  /* 0x000000ff1a1a7812 */ /* 0x000fc400078ec0ff */
[----:B------:R-:W-:Y:S02]  /*6430*/  LOP3.LUT R65, R65, 0xffff, RZ, 0xc0, !PT ;  /* 0x0000ffff41417812 */ /* 0x000fe400078ec0ff */
[----:B------:R-:W-:Y:S01]  /*6440*/  F2FP.SATFINITE.E4M3.F32.PACK_AB_MERGE_C R30, RZ, R30, RZ ;  /* 0x0000001eff1e723e */ /* 0x000fe200048070ff */
[----:B-1----:R-:W-:Y:S01]  /*6450*/  @!P3 FMUL R12, R12, R12 ;  /* 0x0000000c0c0cb220 */ /* 0x002fe20000400000 */
[----:B------:R-:W-:Y:S02]  /*6460*/  F2FP.SATFINITE.E4M3.F32.PACK_AB_MERGE_C R25, RZ, R25, RZ ;  /* 0x00000019ff19723e */ /* 0x000fe400048070ff */
[----:B------:R-:W-:Y:S01]  /*6470*/  LOP3.LUT R23, R23, 0xff, RZ, 0xc0, !PT ;  /* 0x000000ff17177812 */ /* 0x000fe200078ec0ff */
[----:B------:R-:W-:-:S01]  /*6480*/  FFMA R9, R12, R9, R121 ;  /* 0x000000090c097223 */ /* 0x000fc20000000079 */
[----:B------:R-:W-:Y:S01]  /*6490*/  LOP3.LUT R24, R24, 0xffff, RZ, 0xc0, !PT ;  /* 0x0000ffff18187812 */ /* 0x000fe200078ec0ff */
[-C--:B------:R-:W-:Y:S01]  /*64a0*/  FMUL R90, R90, R12.reuse ;  /* 0x0000000c5a5a7220 */ /* 0x080fe20000400000 */
[----:B------:R-:W-:Y:S01]  /*64b0*/  LOP3.LUT R52, R52, 0xff, RZ, 0xc0, !PT ;  /* 0x000000ff34347812 */ /* 0x000fe200078ec0ff */
[----:B--2---:R-:W-:Y:S01]  /*64c0*/  @!P2 FMUL R11, R11, R11 ;  /* 0x0000000b0b0ba220 */ /* 0x004fe20000400000 */
[----:B------:R-:W-:Y:S01]  /*64d0*/  LOP3.LUT R57, R57, 0xffff, RZ, 0xc0, !PT ;  /* 0x0000ffff39397812 */ /* 0x000fe200078ec0ff */
[----:B------:R-:W-:Y:S01]  /*64e0*/  FMUL R91, R91, R12 ;  /* 0x0000000c5b5b7220 */ /* 0x000fe20000400000 */
[----:B------:R-:W-:Y:S01]  /*64f0*/  F2FP.SATFINITE.E4M3.F32.PACK_AB_MERGE_C R59, RZ, R59, RZ ;  /* 0x0000003bff3b723e */ /* 0x000fe200048070ff */
[----:B------:R-:W-:-:S01]  /*6500*/  FFMA R6, R11, R6, R78 ;  /* 0x000000060b067223 */ /* 0x000fc2000000004e */
[----:B------:R-:W-:Y:S01]  /*6510*/  LOP3.LUT R14, R14, 0xff0000, R15, 0xf8, !PT ;  /* 0x00ff00000e0e7812 */ /* 0x000fe200078ef80f */
[----:B------:R-:W-:Y:S01]  /*6520*/  IMAD.U32 R15, R74, 0x10000, RZ ;  /* 0x000100004a0f7824 */ /* 0x000fe200078e00ff */
[----:B------:R-:W-:Y:S01]  /*6530*/  LOP3.LUT R44, R44, R19, RZ, 0xfc, !PT ;  /* 0x000000132c2c7212 */ /* 0x000fe200078efcff */
[----:B------:R-:W-:Y:S01]  /*6540*/  IMAD.U32 R18, R59, 0x10000, RZ ;  /* 0x000100003b127824 */ /* 0x000fe200078e00ff */
[----:B------:R-:W-:Y:S01]  /*6550*/  F2FP.SATFINITE.E4M3.F32.PACK_AB_MERGE_C R41, RZ, R41, RZ ;  /* 0x00000029ff29723e */ /* 0x000fe200048070ff */
[-C--:B------:R-:W-:Y:S01]  /*6560*/  FMUL R88, R88, R11.reuse ;  /* 0x0000000b58587220 */ /* 0x080fe20000400000 */
[----:B------:R-:W-:Y:S01]  /*6570*/  F2FP.SATFINITE.E4M3.F32.PACK_AB_MERGE_C R36, RZ, R36, RZ ;  /* 0x00000024ff24723e */ /* 0x000fe200048070ff */
[-C--:B------:R-:W-:Y:S01]  /*6580*/  FMUL R89, R89, R11.reuse ;  /* 0x0000000b59597220 */ /* 0x080fe20000400000 */
[----:B------:R-:W-:Y:S01]  /*6590*/  F2FP.SATFINITE.E4M3.F32.PACK_AB_MERGE_C R48, RZ, R48, RZ ;  /* 0x00000030ff30723e */ /* 0x000fe200048070ff */
[----:B------:R-:W-:Y:S01]  /*65a0*/  FMUL R92, R92, R11 ;  /* 0x0000000b5c5c7220 */ /* 0x000fe20000400000 */
[----:B------:R-:W-:Y:S01]  /*65b0*/  F2FP.SATFINITE.E4M3.F32.PACK_AB_MERGE_C R53, RZ, R53, RZ ;  /* 0x00000035ff35723e */ /* 0x000fe200048070ff */
[-C--:B------:R-:W-:Y:S01]  /*65c0*/  FMUL R93, R93, R11.reuse ;  /* 0x0000000b5d5d7220 */ /* 0x080fe20000400000 */
[----:B------:R-:W-:Y:S01]  /*65d0*/  F2FP.SATFINITE.E4M3.F32.PACK_AB_MERGE_C R56, RZ, R56, RZ ;  /* 0x00000038ff38723e */ /* 0x000fe200048070ff */
[-C--:B------:R-:W-:Y:S01]  /*65e0*/  FMUL R96, R96, R11.reuse ;  /* 0x0000000b60607220 */ /* 0x080fe20000400000 */
[----:B------:R-:W-:Y:S01]  /*65f0*/  F2FP.SATFINITE.E4M3.F32.PACK_AB_MERGE_C R54, RZ, R54, RZ ;  /* 0x00000036ff36723e */ /* 0x000fe200048070ff */
[-C--:B------:R-:W-:Y:S01]  /*6600*/  FMUL R97, R97, R11.reuse ;  /* 0x0000000b61617220 */ /* 0x080fe20000400000 */
[----:B------:R-:W-:Y:S01]  /*6610*/  LOP3.LUT R42, R42, 0xffff, RZ, 0xc0, !PT ;  /* 0x0000ffff2a2a7812 */ /* 0x000fe200078ec0ff */
[----:B------:R-:W-:Y:S01]  /*6620*/  FMUL R100, R100, R11 ;  /* 0x0000000b64647220 */ /* 0x000fe20000400000 */
[----:B------:R-:W-:Y:S01]  /*6630*/  F2FP.SATFINITE.E4M3.F32.PACK_AB_MERGE_C R43, RZ, R43, RZ ;  /* 0x0000002bff2b723e */ /* 0x000fe200048070ff */
[----:B------:R-:W-:Y:S01]  /*6640*/  IMAD.U32 R54, R54, 0x10000, RZ ;  /* 0x0001000036367824 */ /* 0x000fe200078e00ff */
[----:B------:R-:W-:Y:S01]  /*6650*/  F2FP.SATFINITE.E4M3.F32.PACK_AB_MERGE_C R47, RZ, R47, RZ ;  /* 0x0000002fff2f723e */ /* 0x000fe200048070ff */
[----:B------:R-:W-:Y:S01]  /*6660*/  IMAD.SHL.U32 R42, R42, 0x1000000, RZ ;  /* 0x010000002a2a7824 */ /* 0x000fe200078e00ff */
[----:B------:R-:W-:Y:S01]  /*6670*/  LOP3.LUT R19, R13, 0xffff, RZ, 0xc0, !PT ;  /* 0x0000ffff0d137812 */ /* 0x000fe200078ec0ff */
[----:B------:R-:W-:Y:S01]  /*6680*/  FMUL R101, R101, R11 ;  /* 0x0000000b65657220 */ /* 0x000fe20000400000 */
[----:B------:R-:W-:Y:S01]  /*6690*/  F2FP.SATFINITE.E4M3.F32.PACK_AB_MERGE_C R45, RZ, R45, RZ ;  /* 0x0000002dff2d723e */ /* 0x000fe200048070ff */
[-C--:B------:R-:W-:Y:S01]  /*66a0*/  FMUL R104, R104, R11.reuse ;  /* 0x0000000b68687220 */ /* 0x080fe20000400000 */
[----:B------:R-:W-:Y:S01]  /*66b0*/  PRMT R26, R65, 0x7604, R26 ;  /* 0x00007604411a7816 */ /* 0x000fe2000000001a */
[----:B------:R-:W-:Y:S01]  /*66c0*/  IMAD.SHL.U32 R19, R19, 0x1000000, RZ ;  /* 0x0100000013137824 */ /* 0x000fe200078e00ff */
[----:B------:R-:W-:Y:S01]  /*66d0*/  LOP3.LUT R30, R30, 0xffff, RZ, 0xc0, !PT ;  /* 0x0000ffff1e1e7812 */ /* 0x000fe200078ec0ff */
[-C--:B------:R-:W-:Y:S01]  /*66e0*/  FMUL R105, R105, R11.reuse ;  /* 0x0000000b69697220 */ /* 0x080fe20000400000 */
[----:B------:R-:W-:Y:S01]  /*66f0*/  LOP3.LUT R25, R25, 0xff, RZ, 0xc0, !PT ;  /* 0x000000ff19197812 */ /* 0x000fe200078ec0ff */
[-C--:B------:R-:W-:Y:S01]  /*6700*/  FMUL R108, R108, R11.reuse ;  /* 0x0000000b6c6c7220 */ /* 0x080fe20000400000 */
[----:B------:R-:W-:Y:S01]  /*6710*/  PRMT R23, R24, 0x7604, R23 ;  /* 0x0000760418177816 */ /* 0x000fe20000000017 */
[-C--:B------:R-:W-:Y:S01]  /*6720*/  FMUL R109, R109, R11.reuse ;  /* 0x0000000b6d6d7220 */ /* 0x080fe20000400000 */
[----:B------:R-:W-:Y:S01]  /*6730*/  PRMT R52, R57, 0x7604, R52 ;  /* 0x0000760439347816 */ /* 0x000fe20000000034 */
[----:B------:R-:W-:Y:S01]  /*6740*/  FMUL R112, R112, R11 ;  /* 0x0000000b70707220 */ /* 0x000fe20000400000 */
[----:B------:R-:W-:Y:S01]  /*6750*/  F2FP.SATFINITE.E4M3.F32.PACK_AB_MERGE_C R63, RZ, R63, RZ ;  /* 0x0000003fff3f723e */ /* 0x000fe200048070ff */
[----:B------:R-:W-:Y:S01]  /*6760*/  FMUL R113, R113, R11 ;  /* 0x0000000b71717220 */ /* 0x000fe20000400000 */
[----:B------:R-:W-:Y:S01]  /*6770*/  F2FP.SATFINITE.E4M3.F32.PACK_AB_MERGE_C R73, RZ, R73, RZ ;  /* 0x00000049ff49723e */ /* 0x000fe200048070ff */
[----:B------:R-:W-:Y:S01]  /*6780*/  FMUL R116, R116, R11 ;  /* 0x0000000b74747220 */ /* 0x000fe20000400000 */
[----:B------:R-:W-:Y:S01]  /*6790*/  F2FP.SATFINITE.E4M3.F32.PACK_AB_MERGE_C R71, RZ, R71, RZ ;  /* 0x00000047ff47723e */ /* 0x000fe200048070ff */
[----:B------:R-:W-:Y:S01]  /*67a0*/  IMAD.U32 R63, R63, 0x10000, RZ ;  /* 0x000100003f3f7824 */ /* 0x000fe200078e00ff */
[----:B------:R-:W-:Y:S01]  /*67b0*/  F2FP.SATFINITE.E4M3.F32.PACK_AB_MERGE_C R50, RZ, R50, RZ ;  /* 0x00000032ff32723e */ /* 0x000fe200048070ff */
[----:B------:R-:W-:Y:S01]  /*67c0*/  IMAD.U32 R73, R73, 0x10000, RZ ;  /* 0x0001000049497824 */ /* 0x000fe200078e00ff */
[----:B------:R-:W-:Y:S01]  /*67d0*/  F2FP.SATFINITE.E4M3.F32.PACK_AB_MERGE_C R51, RZ, R51, RZ ;  /* 0x00000033ff33723e */ /* 0x000fe200048070ff */
[----:B------:R-:W-:Y:S01]  /*67e0*/  IMAD.U32 R71, R71, 0x10000, RZ ;  /* 0x0001000047477824 */ /* 0x000fe200078e00ff */
[----:B------:R-:W-:Y:S01]  /*67f0*/  F2FP.SATFINITE.E4M3.F32.PACK_AB_MERGE_C R62, RZ, R62, RZ ;  /* 0x0000003eff3e723e */ /* 0x000fe200048070ff */
[----:B------:R-:W-:Y:S01]  /*6800*/  FMUL R117, R117, R11 ;  /* 0x0000000b75757220 */ /* 0x000fe20000400000 */
[----:B------:R-:W-:Y:S01]  /*6810*/  F2FP.SATFINITE.E4M3.F32.PACK_AB_MERGE_C R66, RZ, R66, RZ ;  /* 0x00000042ff42723e */ /* 0x000fe200048070ff */
[----:B------:R-:W-:Y:S01]  /*6820*/  FMUL R94, R94, R12 ;  /* 0x0000000c5e5e7220 */ /* 0x000fe20000400000 */
[----:B------:R-:W-:Y:S01]  /*6830*/  F2FP.SATFINITE.E4M3.F32.PACK_AB_MERGE_C R72, RZ, R72, RZ ;  /* 0x00000048ff48723e */ /* 0x000fe200048070ff */
[-C--:B------:R-:W-:Y:S01]  /*6840*/  FMUL R95, R95, R12.reuse ;  /* 0x0000000c5f5f7220 */ /* 0x080fe20000400000 */
[----:B------:R-:W-:Y:S01]  /*6850*/  F2FP.SATFINITE.E4M3.F32.PACK_AB_MERGE_C R67, RZ, R67, RZ ;  /* 0x00000043ff43723e */ /* 0x000fe200048070ff */
[----:B------:R-:W-:Y:S01]  /*6860*/  FMUL R98, R98, R12 ;  /* 0x0000000c62627220 */ /* 0x000fe20000400000 */
[----:B------:R-:W-:Y:S01]  /*6870*/  F2FP.SATFINITE.E4M3.F32.PACK_AB_MERGE_C R58, RZ, R58, RZ ;  /* 0x0000003aff3a723e */ /* 0x000fe200048070ff */
[-C--:B------:R-:W-:Y:S01]  /*6880*/  FMUL R99, R99, R12.reuse ;  /* 0x0000000c63637220 */ /* 0x080fe20000400000 */
[----:B------:R-:W-:Y:S01]  /*6890*/  LOP3.LUT R41, R41, 0xff, RZ, 0xc0, !PT ;  /* 0x000000ff29297812 */ /* 0x000fe200078ec0ff */
[----:B------:R-:W-:Y:S01]  /*68a0*/  IMAD.U32 R67, R67, 0x10000, RZ ;  /* 0x0001000043437824 */ /* 0x000fe200078e00ff */
[----:B------:R-:W-:Y:S01]  /*68b0*/  LOP3.LUT R36, R36, 0xffff, RZ, 0xc0, !PT ;  /* 0x0000ffff24247812 */ /* 0x000fe200078ec0ff */
[-C--:B------:R-:W-:Y:S01]  /*68c0*/  FMUL R102, R102, R12.reuse ;  /* 0x0000000c66667220 */ /* 0x080fe20000400000 */
        /* <DEDUP_REMOVED lines=12> */
[----:B------:R-:W-:Y:S01]  /*6990*/  LOP3.LUT R26, R26, 0xff0000, R15, 0xf8, !PT ;  /* 0x00ff00001a1a7812 */ /* 0x000fe200078ef80f */
[----:B------:R-:W-:Y:S01]  /*69a0*/  IMAD.SHL.U32 R15, R30, 0x1000000, RZ ;  /* 0x010000001e0f7824 */ /* 0x000fe200078e00ff */
[----:B------:R-:W-:Y:S01]  /*69b0*/  PRMT R25, R28, 0x7604, R25 ;  /* 0x000076041c197816 */ /* 0x000fe20000000019 */
[----:B------:R-:W-:Y:S01]  /*69c0*/  IMAD.SHL.U32 R20, R47, 0x1000000, RZ ;  /* 0x010000002f147824 */ /* 0x000fe200078e00ff */
[----:B------:R-:W-:Y:S01]  /*69d0*/  LOP3.LUT R23, R23, 0xff0000, R68, 0xf8, !PT ;  /* 0x00ff000017177812 */ /* 0x000fe200078ef844 */
[-C--:B------:R-:W-:Y:S01]  /*69e0*/  FMUL R115, R115, R12.reuse ;  /* 0x0000000c73737220 */ /* 0x080fe20000400000 */
[----:B------:R-:W-:Y:S01]  /*69f0*/  LOP3.LUT R52, R52, 0xff0000, R75, 0xf8, !PT ;  /* 0x00ff000034347812 */ /* 0x000fe200078ef84b */
[-C--:B------:R-:W-:Y:S01]  /*6a00*/  FMUL R118, R118, R12.reuse ;  /* 0x0000000c76767220 */ /* 0x080fe20000400000 */
[----:B------:R-:W-:Y:S01]  /*6a10*/  LOP3.LUT R50, R50, 0xffff, RZ, 0xc0, !PT ;  /* 0x0000ffff32327812 */ /* 0x000fe200078ec0ff */
[----:B------:R-:W-:Y:S01]  /*6a20*/  FMUL R119, R119, R12 ;  /* 0x0000000c77777220 */ /* 0x000fe20000400000 */
[----:B------:R-:W-:-:S02]  /*6a30*/  LOP3.LUT R51, R51, 0xffff, RZ, 0xc0, !PT ;  /* 0x0000ffff33337812 */ /* 0x000fc400078ec0ff */
[----:B------:R-:W-:Y:S01]  /*6a40*/  LOP3.LUT R62, R62, 0xffff, RZ, 0xc0, !PT ;  /* 0x0000ffff3e3e7812 */ /* 0x000fe200078ec0ff */
[----:B------:R-:W-:Y:S01]  /*6a50*/  IMAD.SHL.U32 R50, R50, 0x1000000, RZ ;  /* 0x0100000032327824 */ /* 0x000fe200078e00ff */
[----:B------:R-:W-:Y:S01]  /*6a60*/  LOP3.LUT R66, R66, 0xffff, RZ, 0xc0, !PT ;  /* 0x0000ffff42427812 */ /* 0x000fe200078ec0ff */
[----:B------:R-:W-:Y:S01]  /*6a70*/  IMAD.SHL.U32 R51, R51, 0x1000000, RZ ;  /* 0x0100000033337824 */ /* 0x000fe200078e00ff */
[----:B------:R-:W-:Y:S01]  /*6a80*/  LOP3.LUT R72, R72, 0xffff, RZ, 0xc0, !PT ;  /* 0x0000ffff48487812 */ /* 0x000fe200078ec0ff */
[----:B------:R-:W-:Y:S01]  /*6a90*/  IMAD.SHL.U32 R13, R62, 0x1000000, RZ ;  /* 0x010000003e0d7824 */ /* 0x000fe200078e00ff */
[----:B------:R-:W-:Y:S02]  /*6aa0*/  LOP3.LUT R58, R58, 0xffff, RZ, 0xc0, !PT ;  /* 0x0000ffff3a3a7812 */ /* 0x000fe400078ec0ff */
[----:B------:R-:W-:Y:S02]  /*6ab0*/  PRMT R36, R36, 0x7604, R41 ;  /* 0x0000760424247816 */ /* 0x000fe40000000029 */
[----:B------:R-:W-:-:S02]  /*6ac0*/  PRMT R48, R53, 0x7604, R48 ;  /* 0x0000760435307816 */ /* 0x000fc40000000030 */
[----:B------:R-:W-:Y:S02]  /*6ad0*/  PRMT R56, R61, 0x7604, R56 ;  /* 0x000076043d387816 */ /* 0x000fe40000000038 */
[----:B------:R-:W-:Y:S01]  /*6ae0*/  LOP3.LUT R33, R33, 0xff0000, R18, 0xf8, !PT ;  /* 0x00ff000021217812 */ /* 0x000fe200078ef812 */
[----:B------:R-:W-:Y:S01]  /*6af0*/  IMAD.SHL.U32 R18, R43, 0x1000000, RZ ;  /* 0x010000002b127824 */ /* 0x000fe200078e00ff */
[----:B------:R-:W-:Y:S02]  /*6b00*/  PRMT R40, R45, 0x7604, R40 ;  /* 0x000076042d287816 */ /* 0x000fe40000000028 */
[----:B------:R-:W-:Y:S02]  /*6b10*/  LOP3.LUT R25, R25, 0xff0000, R54, 0xf8, !PT ;  /* 0x00ff000019197812 */ /* 0x000fe400078ef836 */
[----:B------:R-:W-:Y:S01]  /*6b20*/  LOP3.LUT R42, R23, R42, RZ, 0xfc, !PT ;  /* 0x0000002a172a7212 */ /* 0x000fe200078efcff */
[----:B------:R-:W-:Y:S01]  /*6b30*/  IMAD.SHL.U32 R23, R72, 0x1000000, RZ ;  /* 0x0100000048177824 */ /* 0x000fe200078e00ff */
[----:B------:R-:W-:Y:S01]  /*6b40*/  LOP3.LUT R52, R52, R19, RZ, 0xfc, !PT ;  /* 0x0000001334347212 */ /* 0x000fe200078efcff */
[----:B------:R-:W-:Y:S01]  /*6b50*/  IMAD.SHL.U32 R19, R66, 0x1000000, RZ ;  /* 0x0100000042137824 */ /* 0x000fe200078e00ff */
[----:B------:R-:W-:Y:S01]  /*6b60*/  LOP3.LUT R14, R14, R15, RZ, 0xfc, !PT ;  /* 0x0000000f0e0e7212 */ /* 0x000fe200078efcff */
[----:B------:R-:W-:Y:S01]  /*6b70*/  IMAD.SHL.U32 R15, R58, 0x1000000, RZ ;  /* 0x010000003a0f7824 */ /* 0x000fe200078e00ff */
[----:B------:R-:W-:-:S02]  /*6b80*/  LOP3.LUT R36, R36, 0xff0000, R63, 0xf8, !PT ;  /* 0x00ff000024247812 */ /* 0x000fc400078ef83f */
[----:B------:R-:W-:Y:S02]  /*6b90*/  LOP3.LUT R48, R48, 0xff0000, R73, 0xf8, !PT ;  /* 0x00ff000030307812 */ /* 0x000fe400078ef849 */
[----:B------:R-:W-:Y:S02]  /*6ba0*/  LOP3.LUT R56, R56, 0xff0000, R71, 0xf8, !PT ;  /* 0x00ff000038387812 */ /* 0x000fe400078ef847 */
[----:B------:R-:W-:Y:S02]  /*6bb0*/  LOP3.LUT R40, R40, 0xff0000, R67, 0xf8, !PT ;  /* 0x00ff000028287812 */ /* 0x000fe400078ef843 */
[----:B------:R-:W-:Y:S02]  /*6bc0*/  LOP3.LUT R18, R25, R18, RZ, 0xfc, !PT ;  /* 0x0000001219127212 */ /* 0x000fe400078efcff */
[----:B------:R-:W-:Y:S02]  /*6bd0*/  LOP3.LUT R29, R29, R20, RZ, 0xfc, !PT ;  /* 0x000000141d1d7212 */ /* 0x000fe400078efcff */
[----:B------:R-:W-:-:S02]  /*6be0*/  LOP3.LUT R33, R33, R50, RZ, 0xfc, !PT ;  /* 0x0000003221217212 */ /* 0x000fc400078efcff */
[----:B------:R-:W-:Y:S02]  /*6bf0*/  LOP3.LUT R36, R36, R51, RZ, 0xfc, !PT ;  /* 0x0000003324247212 */ /* 0x000fe400078efcff */
[----:B------:R-:W-:Y:S02]  /*6c00*/  LOP3.LUT R13, R48, R13, RZ, 0xfc, !PT ;  /* 0x0000000d300d7212 */ /* 0x000fe400078efcff */
[----:B------:R-:W-:Y:S02]  /*6c10*/  LOP3.LUT R19, R56, R19, RZ, 0xfc, !PT ;  /* 0x0000001338137212 */ /* 0x000fe400078efcff */
[----:B------:R-:W-:Y:S02]  /*6c20*/  LOP3.LUT R26, R26, R23, RZ, 0xfc, !PT ;  /* 0x000000171a1a7212 */ /* 0x000fe400078efcff */
[----:B------:R-:W-:Y:S02]  /*6c30*/  SEL R20, R14, R27, P4 ;  /* 0x0000001b0e147207 */ /* 0x000fe40002000000 */
[----:B------:R-:W-:-:S02]  /*6c40*/  LOP3.LUT R15, R40, R15, RZ, 0xfc, !PT ;  /* 0x0000000f280f7212 */ /* 0x000fc400078efcff */
[----:B------:R-:W-:Y:S02]  /*6c50*/  SEL R27, R27, R14, P4 ;  /* 0x0000000e1b1b7207 */ /* 0x000fe40002000000 */
[----:B------:R-:W-:Y:S01]  /*6c60*/  SEL R14, R16, R17, P4 ;  /* 0x00000011100e7207 */ /* 0x000fe20002000000 */
[----:B------:R1:W2:Y:S01]  /*6c70*/  SHFL.IDX PT, R20, R20, R5, 0x1c1f ;  /* 0x001c1f0514147589 */ /* 0x0002a200000e0000 */
[----:B------:R-:W-:Y:S02]  /*6c80*/  SEL R22, R29, R18, P4 ;  /* 0x000000121d167207 */ /* 0x000fe40002000000 */
[----:B------:R-:W-:Y:S01]  /*6c90*/  SEL R17, R17, R16, P4 ;  /* 0x0000001011117207 */ /* 0x000fe20002000000 */
[----:B------:R1:W3:Y:S01]  /*6ca0*/  SHFL.IDX PT, R27, R27, R0, 0x1c1f ;  /* 0x001c1f001b1b7589 */ /* 0x0002e200000e0000 */
[----:B------:R-:W-:Y:S02]  /*6cb0*/  SEL R29, R18, R29, P4 ;  /* 0x0000001d121d7207 */ /* 0x000fe40002000000 */
[----:B------:R-:W-:Y:S01]  /*6cc0*/  SEL R16, R42, R21, P4 ;  /* 0x000000152a107207 */ /* 0x000fe20002000000 */
[----:B------:R1:W4:Y:S01]  /*6cd0*/  SHFL.IDX PT, R14, R14, R5, 0x1c1f ;  /* 0x001c1f050e0e7589 */ /* 0x00032200000e0000 */
[----:B------:R-:W-:-:S02]  /*6ce0*/  SEL R18, R36, R33, P4 ;  /* 0x0000002124127207 */ /* 0x000fc40002000000 */
[----:B------:R-:W-:Y:S01]  /*6cf0*/  SEL R28, R52, R13, P4 ;  /* 0x0000000d341c7207 */ /* 0x000fe20002000000 */
[----:B------:R1:W1:Y:S01]  /*6d00*/  SHFL.IDX PT, R17, R17, R0, 0x1c1f ;  /* 0x001c1f0011117589 */ /* 0x00026200000e0000 */
[----:B------:R-:W-:Y:S02]  /*6d10*/  SEL R30, R26, R19, P4 ;  /* 0x000000131a1e7207 */ /* 0x000fe40002000000 */
[----:B------:R-:W-:Y:S01]  /*6d20*/  SEL R21, R21, R42, P4 ;  /* 0x0000002a15157207 */ /* 0x000fe20002000000 */
[----:B------:R1:W1:Y:S01]  /*6d30*/  SHFL.IDX PT, R16, R16, R5, 0x1c1f ;  /* 0x001c1f0510107589 */ /* 0x00026200000e0000 */
[----:B------:R-:W-:Y:S02]  /*6d40*/  SEL R33, R33, R36, P4 ;  /* 0x0000002421217207 */ /* 0x000fe40002000000 */
[----:B------:R-:W-:Y:S01]  /*6d50*/  SEL R24, R44, R15, P4 ;  /* 0x0000000f2c187207 */ /* 0x000fe20002000000 */
[----:B------:R1:W1:Y:S01]  /*6d60*/  SHFL.IDX PT, R22, R22, R5, 0x1c1f ;  /* 0x001c1f0516167589 */ /* 0x00026200000e0000 */
[----:B------:R-:W-:-:S02]  /*6d70*/  SEL R13, R13, R52, P4 ;  /* 0x000000340d0d7207 */ /* 0x000fc40002000000 */
[----:B------:R-:W-:Y:S01]  /*6d80*/  SEL R19, R19, R26, P4 ;  /* 0x0000001a13137207 */ /* 0x000fe20002000000 */
[----:B------:R1:W1:Y:S01]  /*6d90*/  SHFL.IDX PT, R21, R21, R0, 0x1c1f ;  /* 0x001c1f0015157589 */ /* 0x00026200000e0000 */
[----:B------:R-:W-:Y:S02]  /*6da0*/  SEL R15, R15, R44, P4 ;  /* 0x0000002c0f0f7207 */ /* 0x000fe40002000000 */
[----:B------:R-:W-:Y:S01]  /*6db0*/  SHF.L.U32 R23, R10, 0x1f, RZ ;  /* 0x0000001f0a177819 */ /* 0x000fe200000006ff */
[----:B------:R1:W1:Y:S03]  /*6dc0*/  SHFL.IDX PT, R29, R29, R0, 0x1c1f ;  /* 0x001c1f001d1d7589 */ /* 0x00026600000e0000 */
[----:B------:R1:W1:Y:S01]  /*6dd0*/  SYNCS.PHASECHK.TRANS64.TRYWAIT P2, [UR6+0xc000], R23 ;  /* 0x00c00017ff0075a7 */ /* 0x0002620008040146 */
        /* <DEDUP_REMOVED lines=8> */
[----:B--234-:R-:W-:Y:S05]  /*6e60*/  @!P0 BRA `(.L_x_27) ;  /* 0x0000000000048947 */ /* 0x01cfea0003800000 */
[----:B------:R-:W-:Y:S01]  /*6e70*/  BPT.TRAP 0x1 ;  /* 0x000000040000795c */ /* 0x000fe20000300000 */
.L_x_27:
[----:B-1----:R-:W-:Y:S05]  /*6e80*/  @P2 BRA `(.L_x_28) ;  /* 0x0000000000082947 */ /* 0x002fea0003800000 */
[----:B------:R-:W1:Y:S02]  /*6e90*/  SYNCS.PHASECHK.TRANS64.TRYWAIT P2, [UR6+0xc000], R23 ;  /* 0x00c00017ff0075a7 */ /* 0x000e640008040146 */
[----:B-1----:R-:W-:Y:S05]  /*6ea0*/  @!P2 BRA `(.L_x_29) ;  /* 0x000000280074a947 */ /* 0x002fea0003800000 */
.L_x_28:
[CCC-:B------:R-:W-:Y:S01]  /*6eb0*/  PRMT R24, R20.reuse, R7.reuse, R27.reuse ;  /* 0x0000000714187216 */ /* 0x1c0fe2000000001b */
[----:B------:R-:W-:Y:S01]  /*6ec0*/  ULEA UR6, UR13, UR12, 0x9 ;  /* 0x0000000c0d067291 */ /* 0x000fe2000f8e483f */
[-C--:B------:R-:W-:Y:S01]  /*6ed0*/  PRMT R25, R20, R8.reuse, R27 ;  /* 0x0000000814197216 */ /* 0x080fe2000000001b */
[----:B------:R-:W-:Y:S01]  /*6ee0*/  UMOV UR7, 0x40000040 ;  /* 0x4000004000077882 */ /* 0x000fe20000000000 */
[C-C-:B------:R-:W-:Y:S01]  /*6ef0*/  PRMT R26, R14.reuse, R7, R17.reuse ;  /* 0x000000070e1a7216 */ /* 0x140fe20000000011 */
[----:B------:R-:W-:Y:S01]  /*6f00*/  UIADD3 UR10, UR6, 0x2, URZ ;  /* 0x00000002060a7890 */ /* 0x000fe2000fffe03f */
[----:B------:R-:W-:Y:S01]  /*6f10*/  PRMT R27, R14, R8, R17 ;  /* 0x000000080e1b7216 */ /* 0x000fe20000000011 */
[----:B------:R-:W-:-:S03]  /*6f20*/  UMOV UR11, 0x40000040 ;  /* 0x40000040000b7882 */ /* 0x000fc60000000000 */
[----:B------:R-:W-:-:S06]  /*6f30*/  WARPGROUP.ARRIVE ;  /* 0x00000000000079c5 */ /* 0x000fcc0000000000 */
[----:B------:R-:W-:Y:S01]  /*6f40*/  QGMMA.64x64x32.F32.E4M3.E4M3 R88, R24, gdesc[UR4], R88, gsb0 ;  /* 0x00e0000418587df3 */ /* 0x000fe20008000858 */
[----:B------:R-:W-:Y:S02]  /*6f50*/  UMOV UR7, 0x40000040 ;  /* 0x4000004000077882 */ /* 0x000fe40000000000 */
        /* <DEDUP_REMOVED lines=9> */
[----:B------:R-:W-:Y:S01]  /*6ff0*/  UIADD3 UR6, UR6, 0x6, URZ ;  /* 0x0000000606067890 */ /* 0x000fe2000fffe03f */
[----:B------:R-:W-:Y:S02]  /*7000*/  WARPGROUP.DEPBAR.LE gsb0, 0x0 ;  /* 0x00008000000079c5 */ /* 0x000fe40000010000 */
[CCC-:B------:R-:W-:Y:S02]  /*7010*/  PRMT R24, R18.reuse, R7.reuse, R33.reuse ;  /* 0x0000000712187216 */ /* 0x1c0fe40000000021 */
[----:B------:R-:W-:Y:S02]  /*7020*/  PRMT R25, R18, R8, R33 ;  /* 0x0000000812197216 */ /* 0x000fe40000000021 */
[----:B------:R-:W-:-:S02]  /*7030*/  PRMT R26, R31, R7, R32 ;  /* 0x000000071f1a7216 */ /* 0x000fc40000000020 */
[----:B------:R-:W-:-:S04]  /*7040*/  PRMT R27, R31, R8, R32 ;  /* 0x000000081f1b7216 */ /* 0x000fc80000000020 */
[----:B------:R-:W-:-:S06]  /*7050*/  WARPGROUP.ARRIVE ;  /* 0x00000000000079c5 */ /* 0x000fcc0000000000 */
[----:B------:R-:W-:Y:S03]  /*7060*/  QGMMA.64x64x32.F32.E4M3.E4M3 R88, R24, gdesc[UR8], R88, gsb0 ;  /* 0x00e0000818587df3 */ /* 0x000fe60008000858 */
        /* <DEDUP_REMOVED lines=10> */
.L_x_30:
[----:B------:R-:W-:-:S04]  /*7110*/  ULEA UR6, UR14, UR37, 0x3 ;  /* 0x000000250e067291 */ /* 0x000fc8000f8e183f */
[----:B------:R-:W-:-:S04]  /*7120*/  UIADD3 UR6, UR6, 0xc028, URZ ;  /* 0x0000c02806067890 */ /* 0x000fc8000fffe03f */
[----:B------:R-:W-:-:S09]  /*7130*/  UPRMT UR6, URZ, 0x654, UR6 ;  /* 0x000006543f067896 */ /* 0x000fd20008000006 */
[----:B------:R-:W-:Y:S01]  /*7140*/  SYNCS.ARRIVE.TRANS64.RED.A1T0 RZ, [UR6], RZ ;  /* 0x000000ffffff79a7 */ /* 0x000fe20008100406 */
[----:B------:R-:W-:Y:S05]  /*7150*/  @P1 BRA `(.L_x_31) ;  /* 0x0000000000041947 */ /* 0x000fea0003800000 */
[----:B------:R-:W-:Y:S01]  /*7160*/  BPT.TRAP 0x1 ;  /* 0x000000040000795c */ /* 0x000fe20000300000 */
.L_x_31:
[----:B------:R-:W-:-:S04]  /*7170*/  UIADD3 UR14, UR14, 0x1, URZ ;  /* 0x000000010e0e7890 */ /* 0x000fc8000fffe03f */
[----:B------:R-:W-:-:S04]  /*7180*/  UISETP.NE.AND UP0, UPT, UR14, 0x5, UPT ;  /* 0x000000050e00788c */ /* 0x000fc8000bf05270 */
[----:B------:R-:W-:Y:S01]  /*7190*/  USEL UR14, UR14, URZ, UP0 ;  /* 0x0000003f0e0e7287 */ /* 0x000fe20008000000 */
[----:B------:R-:W-:Y:S11]  /*71a0*/  @!P0 BRA `(.L_x_32) ;  /* 0x0000000000048947 */ /* 0x000ff60003800000 */
[----:B------:R-:W-:Y:S01]  /*71b0*/  BPT.TRAP 0x1 ;  /* 0x000000040000795c */ /* 0x000fe20000300000 */
.L_x_32:
[----:B------:R-:W-:-:S04]  /*71c0*/  ULEA UR6, UR14, UR37, 0x3 ;  /* 0x000000250e067291 */ /* 0x000fc8000f8e183f */
[----:B------:R-:W-:-:S04]  /*71d0*/  UIADD3 UR6, UR6, 0xc028, URZ ;  /* 0x0000c02806067890 */ /* 0x000fc8000fffe03f */
[----:B------:R-:W-:-:S09]  /*71e0*/  UPRMT UR6, URZ, 0x654, UR6 ;  /* 0x000006543f067896 */ /* 0x000fd20008000006 */
[----:B------:R-:W-:Y:S01]  /*71f0*/  SYNCS.ARRIVE.TRANS64.RED.A1T0 RZ, [UR6], RZ ;  /* 0x000000ffffff79a7 */ /* 0x000fe20008100406 */
[----:B------:R-:W-:Y:S05]  /*7200*/  @P1 BRA `(.L_x_33) ;  /* 0x0000000000041947 */ /* 0x000fea0003800000 */
[----:B------:R-:W-:Y:S01]  /*7210*/  BPT.TRAP 0x1 ;  /* 0x000000040000795c */ /* 0x000fe20000300000 */
.L_x_33:
[----:B------:R-:W-:Y:S01]  /*7220*/  UIADD3 UR13, UR13, 0x1, URZ ;  /* 0x000000010d0d7890 */ /* 0x000fe2000fffe03f */
[C---:B------:R-:W-:Y:S01]  /*7230*/  ISETP.GT.AND P2, PT, R2.reuse, 0x2, PT ;  /* 0x000000020200780c */ /* 0x040fe20003f44270 */
[----:B------:R-:W-:Y:S01]  /*7240*/  UIADD3 UR14, UR14, 0x1, URZ ;  /* 0x000000010e0e7890 */ /* 0x000fe2000fffe03f */
[----:B------:R-:W-:Y:S01]  /*7250*/  VIADD R2, R2, 0xffffffff ;  /* 0xffffffff02027836 */ /* 0x000fe20000000000 */
[----:B------:R-:W-:Y:S01]  /*7260*/  UISETP.NE.AND UP1, UPT, UR13, 0x5, UPT ;  /* 0x000000050d00788c */ /* 0x000fe2000bf25270 */
[----:B------:R-:W-:Y:S01]  /*7270*/  IMAD.MOV.U32 R13, RZ, RZ, R3 ;  /* 0x000000ffff0d7224 */ /* 0x000fe200078e0003 */
[----:B------:R-:W-:Y:S01]  /*7280*/  UISETP.NE.AND UP0, UPT, UR14, 0x5, UPT ;  /* 0x000000050e00788c */ /* 0x000fe2000bf05270 */
[----:B------:R-:W-:Y:S01]  /*7290*/  IMAD.MOV.U32 R11, RZ, RZ, R4 ;  /* 0x000000ffff0b7224 */ /* 0x000fe200078e0004 */
[----:B------:R-:W-:Y:S02]  /*72a0*/  USEL UR6, URZ, 0x1, UP1 ;  /* 0x000000013f067887 */ /* 0x000fe40008800000 */
[----:B------:R-:W-:-:S02]  /*72b0*/  USEL UR14, UR14, URZ, UP0 ;  /* 0x0000003f0e0e7287 */ /* 0x000fc40008000000 */
[----:B------:R-:W-:Y:S02]  /*72c0*/  USEL UR13, UR13, URZ, UP1 ;  /* 0x0000003f0d0d7287 */ /* 0x000fe40008800000 */
[----:B------:R-:W-:Y:S01]  /*72d0*/  LOP3.LUT R10, R10, UR6, RZ, 0x3c, !PT ;  /* 0x000000060a0a7c12 */ /* 0x000fe2000f8e3cff */
[----:B------:R-:W-:Y:S09]  /*72e0*/  @P2 BRA `(.L_x_34) ;  /* 0xffffffcc000c2947 */ /* 0x000ff2000383ffff */
.L_x_23:
[----:B------:R-:W2:Y:S01]  /*72f0*/  SHFL.BFLY PT, R5, R6, 0x1, 0x1f ;  /* 0x0c201f0006057f89 */ /* 0x000ea200000e0000 */
[----:B------:R-:W-:Y:S01]  /*7300*/  BSSY B0, `(.L_x_35) ;  /* 0x0000023000007945 */ /* 0x000fe20003800000 */
[----:B------:R-:W-:Y:S02]  /*7310*/  IMAD.MOV.U32 R11, RZ, RZ, 0x7f800000 ;  /* 0x7f800000ff0b7424 */ /* 0x000fe400078e00ff */
[----:B------:R-:W3:Y:S01]  /*7320*/  SHFL.BFLY PT, R0, R9, 0x1, 0x1f ;  /* 0x0c201f0009007f89 */ /* 0x000ee200000e0000 */
[----:B------:R-:W-:Y:S02]  /*7330*/  IMAD.MOV.U32 R10, RZ, RZ, 0x3f800000 ;  /* 0x3f800000ff0a7424 */ /* 0x000fe400078e00ff */
[----:B------:R-:W-:Y:S02]  /*7340*/  IMAD.MOV.U32 R13, RZ, RZ, 0x7f800000 ;  /* 0x7f800000ff0d7424 */ /* 0x000fe400078e00ff */
[----:B--2---:R-:W-:Y:S01]  /*7350*/  FADD R5, R5, R6 ;  /* 0x0000000605057221 */ /* 0x004fe20000000000 */
[----:B---3--:R-:W-:-:S04]  /*7360*/  FADD R14, R0, R9 ;  /* 0x00000009000e7221 */ /* 0x008fc80000000000 */
[----:B------:R-:W2:Y:S01]  /*7370*/  SHFL.BFLY PT, R2, R5, 0x2, 0x1f ;  /* 0x0c401f0005027f89 */ /* 0x000ea200000e0000 */
[----:B------:R-:W-:-:S03]  /*7380*/  IMAD.MOV.U32 R0, RZ, RZ, 0x3f800000 ;  /* 0x3f800000ff007424 */ /* 0x000fc600078e00ff */
[----:B------:R-:W3:Y:S01]  /*7390*/  SHFL.BFLY PT, R15, R14, 0x2, 0x1f ;  /* 0x0c401f000e0f7f89 */ /* 0x000ee200000e0000 */
[C---:B--2---:R-:W-:Y:S01]  /*73a0*/  FSETP.NE.AND P0, PT, R5.reuse, -R2, PT ;  /* 0x800000020500720b */ /* 0x044fe20003f05000 */
[----:B------:R-:W-:Y:S01]  /*73b0*/  FADD R2, R5, R2 ;  /* 0x0000000205027221 */ /* 0x000fe20000000000 */
[----:B---3--:R-:W-:-:S11]  /*73c0*/  FADD R8, R14, R15 ;  /* 0x0000000f0e087221 */ /* 0x008fd60000000000 */
[----:B------:R-:W-:Y:S05]  /*73d0*/  @!P0 BRA `(.L_x_36) ;  /* 0x0000000000548947 */ /* 0x000fea0003800000 */
[----:B------:R-:W-:Y:S01]  /*73e0*/  VIADD R0, R2, 0x1800000 ;  /* 0x0180000002007836 */ /* 0x000fe20000000000 */
[----:B------:R-:W-:Y:S04]  /*73f0*/  BSSY B1, `(.L_x_37) ;  /* 0x000000c000017945 */ /* 0x000fe80003800000 */
[----:B------:R-:W-:-:S04]  /*7400*/  LOP3.LUT R0, R0, 0x7f800000, RZ, 0xc0, !PT ;  /* 0x7f80000000007812 */ /* 0x000fc800078ec0ff */
[----:B------:R-:W-:-:S13]  /*7410*/  ISETP.GT.U32.AND P0, PT, R0, 0x1ffffff, PT ;  /* 0x01ffffff0000780c */ /* 0x000fda0003f04070 */
[----:B------:R-:W-:Y:S05]  /*7420*/  @P0 BRA `(.L_x_38) ;  /* 0x0000000000100947 */ /* 0x000fea0003800000 */
[----:B------:R-:W-:-:S07]  /*7430*/  MOV R9, 0x7450 ;  /* 0x0000745000097802 */ /* 0x000fce0000000f00 */
[----:B-1----:R-:W-:Y:S05]  /*7440*/  CALL.REL.NOINC `($__internal_0_$__cuda_sm20_rcp_rn_f32_slowpath) ;  /* 0x0000002400b47944 */ /* 0x002fea0003c00000 */
[----:B------:R-:W-:Y:S01]  /*7450*/  IMAD.MOV.U32 R0, RZ, RZ, R5 ;  /* 0x000000ffff007224 */ /* 0x000fe200078e0005 */
[----:B------:R-:W-:Y:S06]  /*7460*/  BRA `(.L_x_39) ;  /* 0x0000000000107947 */ /* 0x000fec0003800000 */
.L_x_38:
[----:B------:R-:W2:Y:S02]  /*7470*/  MUFU.RCP R5, R2 ;  /* 0x0000000200057308 */ /* 0x000ea40000001000 */
[----:B--2---:R-:W-:-:S04]  /*7480*/  FFMA R0, R2, R5, -1 ;  /* 0xbf80000002007423 */ /* 0x004fc80000000005 */
[----:B------:R-:W-:-:S04]  /*7490*/  FADD.FTZ R0, -R0, -RZ ;  /* 0x800000ff00007221 */ /* 0x000fc80000010100 */
[----:B------:R-:W-:-:S07]  /*74a0*/  FFMA R0, R5, R0, R5 ;  /* 0x0000000005007223 */ /* 0x000fce0000000005 */
.L_x_39:
[----:B------:R-:W-:Y:S05]  /*74b0*/  BSYNC B1 ;  /* 0x0000000000017941 */ /* 0x000fea0003800000 */
.L_x_37:
[----:B------:R-:W-:Y:S01]  /*74c0*/  FSETP.GEU.AND P0, PT, |R2|, 1.175494350822287508e-38, PT ;  /* 0x008000000200780b */ /* 0x000fe20003f0e200 */
[----:B------:R-:W-:-:S12]  /*74d0*/  ULDC UR4, c[0x0][0x600] ;  /* 0x0001800000047ab9 */ /* 0x000fd80000000800 */
[----:B------:R-:W-:-:S04]  /*74e0*/  @!P0 FMUL R2, R2, 16777216 ;  /* 0x4b80000002028820 */ /* 0x000fc80000400000 */
[----:B------:R-:W2:Y:S02]  /*74f0*/  MUFU.LG2 R5, R2 ;  /* 0x0000000200057308 */ /* 0x000ea40000000c00 */
[----:B--2---:R-:W-:-:S04]  /*7500*/  @!P0 FADD R5, R5, -24 ;  /* 0xc1c0000005058421 */ /* 0x004fc80000000000 */
[----:B------:R-:W-:-:S04]  /*7510*/  FMUL R6, R5, 0.69314718246459960938 ;  /* 0x3f31721805067820 */ /* 0x000fc80000400000 */
[----:B------:R-:W-:-:S07]  /*7520*/  FFMA R13, R3, UR4, R6 ;  /* 0x00000004030d7c23 */ /* 0x000fce0008000006 */
.L_x_36:
[----:B------:R-:W-:Y:S05]  /*7530*/  BSYNC B0 ;  /* 0x0000000000007941 */ /* 0x000fea0003800000 */
.L_x_35:
[----:B------:R-:W-:Y:S01]  /*7540*/  FSETP.NE.AND P0, PT, R14, -R15, PT ;  /* 0x8000000f0e00720b */ /* 0x000fe20003f05000 */
[----:B------:R-:W-:Y:S01]  /*7550*/  ULDC UR4, c[0x0][0x608] ;  /* 0x0001820000047ab9 */ /* 0x000fe20000000800 */
[----:B------:R-:W-:Y:S01]  /*7560*/  BSSY B0, `(.L_x_40) ;  /* 0x0000029000007945 */ /* 0x000fe20003800000 */
[----:B------:R-:W-:-:S04]  /*7570*/  FMUL R0, R0, UR4 ;  /* 0x0000000400007c20 */ /* 0x000fc80008400000 */
[-C--:B------:R-:W-:Y:S01]  /*7580*/  FMUL R88, R88, R0.reuse ;  /* 0x0000000058587220 */ /* 0x080fe20000400000 */
        /* <DEDUP_REMOVED lines=14> */
[----:B------:R-:W-:Y:S01]  /*7670*/  FMUL R36, R117, R0 ;  /* 0x0000000075247220 */ /* 0x000fe20000400000 */
[----:B------:R-:W-:Y:S06]  /*7680*/  @!P0 BRA `(.L_x_41) ;  /* 0x0000000000588947 */ /* 0x000fec0003800000 */
[----:B------:R-:W-:Y:S01]  /*7690*/  VIADD R0, R8, 0x1800000 ;  /* 0x0180000008007836 */ /* 0x000fe20000000000 */
[----:B------:R-:W-:Y:S04]  /*76a0*/  BSSY B1, `(.L_x_42) ;  /* 0x000000d000017945 */ /* 0x000fe80003800000 */
[----:B------:R-:W-:-:S04]  /*76b0*/  LOP3.LUT R0, R0, 0x7f800000, RZ, 0xc0, !PT ;  /* 0x7f80000000007812 */ /* 0x000fc800078ec0ff */
[----:B------:R-:W-:-:S13]  /*76c0*/  ISETP.GT.U32.AND P0, PT, R0, 0x1ffffff, PT ;  /* 0x01ffffff0000780c */ /* 0x000fda0003f04070 */
[----:B------:R-:W-:Y:S05]  /*76d0*/  @P0 BRA `(.L_x_43) ;  /* 0x0000000000140947 */ /* 0x000fea0003800000 */
[----:B------:R-:W-:Y:S01]  /*76e0*/  IMAD.MOV.U32 R2, RZ, RZ, R8 ;  /* 0x000000ffff027224 */ /* 0x000fe200078e0008 */
[----:B------:R-:W-:-:S07]  /*76f0*/  MOV R9, 0x7710 ;  /* 0x0000771000097802 */ /* 0x000fce0000000f00 */
[----:B-1----:R-:W-:Y:S05]  /*7700*/  CALL.REL.NOINC `($__internal_0_$__cuda_sm20_rcp_rn_f32_slowpath) ;  /* 0x0000002400047944 */ /* 0x002fea0003c00000 */
[----:B------:R-:W-:Y:S01]  /*7710*/  IMAD.MOV.U32 R10, RZ, RZ, R5 ;  /* 0x000000ffff0a7224 */ /* 0x000fe200078e0005 */
[----:B------:R-:W-:Y:S06]  /*7720*/  BRA `(.L_x_44) ;  /* 0x0000000000107947 */ /* 0x000fec0003800000 */
.L_x_43:
[----:B------:R-:W2:Y:S02]  /*7730*/  MUFU.RCP R3, R8 ;  /* 0x0000000800037308 */ /* 0x000ea40000001000 */
[----:B--2---:R-:W-:-:S04]  /*7740*/  FFMA R0, R8, R3, -1 ;  /* 0xbf80000008007423 */ /* 0x004fc80000000003 */
[----:B------:R-:W-:-:S04]  /*7750*/  FADD.FTZ R0, -R0, -RZ ;  /* 0x800000ff00007221 */ /* 0x000fc80000010100 */
[----:B------:R-:W-:-:S07]  /*7760*/  FFMA R10, R3, R0, R3 ;  /* 0x00000000030a7223 */ /* 0x000fce0000000003 */
.L_x_44:
[----:B------:R-:W-:Y:S05]  /*7770*/  BSYNC B1 ;  /* 0x0000000000017941 */ /* 0x000fea0003800000 */
.L_x_42:
[----:B------:R-:W-:Y:S01]  /*7780*/  FSETP.GEU.AND P0, PT, |R8|, 1.175494350822287508e-38, PT ;  /* 0x008000000800780b */ /* 0x000fe20003f0e200 */
[----:B------:R-:W-:-:S12]  /*7790*/  ULDC UR4, c[0x0][0x600] ;  /* 0x0001800000047ab9 */ /* 0x000fd80000000800 */
[----:B------:R-:W-:-:S04]  /*77a0*/  @!P0 FMUL R8, R8, 16777216 ;  /* 0x4b80000008088820 */ /* 0x000fc80000400000 */
[----:B------:R-:W2:Y:S02]  /*77b0*/  MUFU.LG2 R0, R8 ;  /* 0x0000000800007308 */ /* 0x000ea40000000c00 */
[----:B--2---:R-:W-:-:S04]  /*77c0*/  @!P0 FADD R0, R0, -24 ;  /* 0xc1c0000000008421 */ /* 0x004fc80000000000 */
[----:B------:R-:W-:-:S04]  /*77d0*/  FMUL R11, R0, 0.69314718246459960938 ;  /* 0x3f317218000b7820 */ /* 0x000fc80000400000 */
[----:B------:R-:W-:-:S07]  /*77e0*/  FFMA R11, R4, UR4, R11 ;  /* 0x00000004040b7c23 */ /* 0x000fce000800000b */
.L_x_41:
[----:B------:R-:W-:Y:S05]  /*77f0*/  BSYNC B0 ;  /* 0x0000000000007941 */ /* 0x000fea0003800000 */
.L_x_40:
[----:B------:R-:W-:Y:S01]  /*7800*/  UIADD3 UR4, UR36, -0x1, URZ ;  /* 0xffffffff24047890 */ /* 0x000fe2000fffe03f */
[----:B------:R-:W2:Y:S01]  /*7810*/  S2R R18, SR_TID.X ;  /* 0x0000000000127919 */ /* 0x000ea20000002100 */
[----:B------:R-:W-:Y:S01]  /*7820*/  ULDC UR5, c[0x0][0x608] ;  /* 0x0001820000057ab9 */ /* 0x000fe20000000800 */
[----:B------:R-:W-:Y:S01]  /*7830*/  ULDC.64 UR8, c[0x0][0x208] ;  /* 0x0000820000087ab9 */ /* 0x000fe20000000a00 */
[----:B------:R-:W-:Y:S02]  /*7840*/  FMUL R10, R10, UR5 ;  /* 0x000000050a0a7c20 */ /* 0x000fe40008400000 */
[----:B------:R-:W-:Y:S01]  /*7850*/  ISETP.NE.AND P0, PT, RZ, UR4, PT ;  /* 0x00000004ff007c0c */ /* 0x000fe2000bf05270 */
[----:B------:R-:W-:-:S03]  /*7860*/  ULEA UR4, UR36, UR37, 0x3 ;  /* 0x0000002524047291 */ /* 0x000fc6000f8e183f */
[----:B------:R-:W-:-:S04]  /*7870*/  SEL R0, RZ, 0x1, P0 ;  /* 0x00000001ff007807 */ /* 0x000fc80000000000 */
[----:B------:R-:W-:-:S04]  /*7880*/  SHF.L.U32 R0, R0, 0x1f, RZ ;  /* 0x0000001f00007819 */ /* 0x000fc800000006ff */
[----:B------:R-:W3:Y:S01]  /*7890*/  SYNCS.PHASECHK.TRANS64.TRYWAIT P0, [UR4+0xc098], R0 ;  /* 0x00c09800ff0075a7 */ /* 0x000ee20008000144 */
[C---:B--2---:R-:W-:Y:S02]  /*78a0*/  LOP3.LUT P1, RZ, R18.reuse, 0x3, RZ, 0xc0, !PT ;  /* 0x0000000312ff7812 */ /* 0x044fe4000782c0ff */
[----:B------:R-:W-:Y:S01]  /*78b0*/  LOP3.LUT R16, R18, 0x7f, RZ, 0xc0, !PT ;  /* 0x0000007f12107812 */ /* 0x000fe200078ec0ff */
[----:B---3--:R-:W-:Y:S10]  /*78c0*/  @!P0 BRA `(.L_x_45) ;  /* 0x0000002000048947 */ /* 0x008ff40003800000 */
.L_x_93:
[----:B------:R-:W-:Y:S01]  /*78d0*/  USHF.L.U32 UR42, UR42, 0x6, URZ ;  /* 0x000000062a2a7899 */ /* 0x000fe2000800063f */
[----:B------:R-:W-:Y:S01]  /*78e0*/  BSSY B0, `(.L_x_46) ;  /* 0x0000018000007945 */ /* 0x000fe20003800000 */
[----:B------:R-:W-:Y:S02]  /*78f0*/  SHF.R.U32.HI R18, RZ, 0x2, R18 ;  /* 0x00000002ff127819 */ /* 0x000fe40000011612 */
[----:B------:R-:W-:Y:S01]  /*7900*/  SHF.R.U32.HI R17, RZ, 0x5, R16 ;  /* 0x00000005ff117819 */ /* 0x000fe20000011610 */
[----:B------:R-:W-:Y:S07]  /*7910*/  @P1 BRA `(.L_x_47) ;  /* 0x0000000000501947 */ /* 0x000fee0003800000 */
[----:B------:R-:W3:Y:S01]  /*7920*/  S2UR UR4, SR_CTAID.Y ;  /* 0x00000000000479c3 */ /* 0x000ee20000002600 */
[----:B--2---:R-:W-:Y:S01]  /*7930*/  IMAD.SHL.U32 R3, R17, 0x10, RZ ;  /* 0x0000001011037824 */ /* 0x004fe200078e00ff */
[----:B------:R-:W-:Y:S01]  /*7940*/  LOP3.LUT R0, R18, 0x7, RZ, 0xc0, !PT ;  /* 0x0000000712007812 */ /* 0x000fe200078ec0ff */
[----:B------:R-:W-:-:S03]  /*7950*/  ULDC.64 UR6, c[0x0][0x688] ;  /* 0x0001a20000067ab9 */ /* 0x000fc60000000a00 */
[----:B------:R-:W-:Y:S02]  /*7960*/  LOP3.LUT R0, R3, 0xfffffff0, R0, 0xe2, !PT ;  /* 0xfffffff003007812 */ /* 0x000fe400078ee200 */
[----:B------:R-:W2:Y:S03]  /*7970*/  S2UR UR5, SR_CTAID.Z ;  /* 0x00000000000579c3 */ /* 0x000ea60000002700 */
[----:B------:R-:W-:-:S04]  /*7980*/  VIADD R3, R0, UR42 ;  /* 0x0000002a00037c36 */ /* 0x000fc80008000000 */
[----:B------:R-:W-:Y:S01]  /*7990*/  VIADD R2, R3, 0x8 ;  /* 0x0000000803027836 */ /* 0x000fe20000000000 */
[----:B---3--:R-:W-:-:S04]  /*79a0*/  UIMAD UR4, UR4, UR6, UR42 ;  /* 0x00000006040472a4 */ /* 0x008fc8000f8e022a */
[----:B--2---:R-:W-:-:S03]  /*79b0*/  UIMAD UR4, UR5, UR7, UR4 ;  /* 0x00000007050472a4 */ /* 0x004fc6000f8e0204 */
[----:B------:R-:W-:Y:S02]  /*79c0*/  ULDC UR5, c[0x0][0x288] ;  /* 0x0000a20000057ab9 */ /* 0x000fe40000000800 */
[----:B------:R-:W-:Y:S02]  /*79d0*/  ISETP.GE.U32.AND P0, PT, R3, UR5, PT ;  /* 0x0000000503007c0c */ /* 0x000fe4000bf06070 */
[----:B------:R-:W-:Y:S02]  /*79e0*/  IADD3 R0, P2, R0, UR4, RZ ;  /* 0x0000000400007c10 */ /* 0x000fe4000ff5e0ff */
[----:B------:R-:W-:Y:S01]  /*79f0*/  ISETP.GE.U32.AND P1, PT, R2, UR5, PT ;  /* 0x0000000502007c0c */ /* 0x000fe2000bf26070 */
[----:B------:R-:W-:Y:S02]  /*7a00*/  ULDC.64 UR4, c[0x0][0x680] ;  /* 0x0001a00000047ab9 */ /* 0x000fe40000000a00 */
[----:B------:R-:W-:Y:S01]  /*7a10*/  IMAD.X R3, RZ, RZ, RZ, P2 ;  /* 0x000000ffff037224 */ /* 0x000fe200010e06ff */
[----:B------:R-:W-:-:S04]  /*7a20*/  LEA R2, P2, R0, UR4, 0x2 ;  /* 0x0000000400027c11 */ /* 0x000fc8000f8410ff */
[----:B------:R-:W-:-:S05]  /*7a30*/  LEA.HI.X R3, R0, UR5, R3, 0x2, P2 ;  /* 0x0000000500037c11 */ /* 0x000fca00090f1403 */
[----:B------:R3:W-:Y:S04]  /*7a40*/  @!P0 STG.E desc[UR8][R2.64], R13 ;  /* 0x0000000d02008986 */ /* 0x0007e8000c101908 */
[----:B------:R3:W-:Y:S02]  /*7a50*/  @!P1 STG.E desc[UR8][R2.64+0x20], R11 ;  /* 0x0000200b02009986 */ /* 0x0007e4000c101908 */
.L_x_47:
[----:B------:R-:W-:Y:S05]  /*7a60*/  BSYNC B0 ;  /* 0x0000000000007941 */ /* 0x000fea0003800000 */
.L_x_46:
[----:B------:R-:W-:Y:S01]  /*7a70*/  ULDC.64 UR4, c[0x0][0x730] ;  /* 0x0001cc0000047ab9 */ /* 0x000fe20000000a00 */
[-C--:B------:R-:W-:Y:S01]  /*7a80*/  FMUL R90, R90, R10.reuse ;  /* 0x0000000a5a5a7220 */ /* 0x080fe20000400000 */
[----:B------:R-:W-:Y:S01]  /*7a90*/  ISETP.NE.U32.AND P0, PT, RZ, UR4, PT ;  /* 0x00000004ff007c0c */ /* 0x000fe2000bf05070 */
[-C--:B------:R-:W-:Y:S01]  /*7aa0*/  FMUL R38, R91, R10.reuse ;  /* 0x0000000a5b267220 */ /* 0x080fe20000400000 */
[-C--:B------:R-:W-:Y:S01]  /*7ab0*/  FMUL R94, R94, R10.reuse ;  /* 0x0000000a5e5e7220 */ /* 0x080fe20000400000 */
[-C--:B------:R-:W-:Y:S01]  /*7ac0*/  FMUL R40, R95, R10.reuse ;  /* 0x0000000a5f287220 */ /* 0x080fe20000400000 */
[----:B------:R-:W-:Y:S01]  /*7ad0*/  ISETP.NE.AND.EX P0, PT, RZ, UR5, PT, P0 ;  /* 0x00000005ff007c0c */ /* 0x000fe2000bf05300 */
        /* <DEDUP_REMOVED lines=12> */
[----:B------:R-:W-:Y:S06]  /*7ba0*/  @P0 BRA `(.L_x_48) ;  /* 0x0000000000200947 */ /* 0x000fec0003800000 */
[----:B------:R-:W-:Y:S02]  /*7bb0*/  ULDC.64 UR4, c[0x0][0x728] ;  /* 0x0001ca0000047ab9 */ /* 0x000fe40000000a00 */
[----:B------:R-:W-:-:S04]  /*7bc0*/  ISETP.NE.U32.AND P0, PT, RZ, UR4, PT ;  /* 0x00000004ff007c0c */ /* 0x000fc8000bf05070 */
[----:B------:R-:W-:-:S13]  /*7bd0*/  ISETP.NE.AND.EX P0, PT, RZ, UR5, PT, P0 ;  /* 0x00000005ff007c0c */ /* 0x000fda000bf05300 */
[----:B------:R-:W-:Y:S05]  /*7be0*/  @!P0 BRA `(.L_x_49) ;  /* 0x00000000000c8947 */ /* 0x000fea0003800000 */
[----:B--23--:R-:W2:Y:S02]  /*7bf0*/  LDC.64 R2, c[0x0][0x728] ;  /* 0x0001ca00ff027b82 */ /* 0x00cea40000000a00 */
[----:B--2---:R2:W5:Y:S01]  /*7c00*/  LDG.E R2, desc[UR8][R2.64] ;  /* 0x0000000802027981 */ /* 0x004562000c1e1900 */
[----:B------:R-:W-:Y:S05]  /*7c10*/  BRA `(.L_x_48) ;  /* 0x0000000000047947 */ /* 0x000fea0003800000 */
.L_x_49:
[----:B---3--:R-:W4:Y:S02]  /*7c20*/  LDC R2, c[0x0][0x720] ;  /* 0x0001c800ff027b82 */ /* 0x008f240000000800 */
.L_x_48:
[----:B--2---:R-:W-:Y:S01]  /*7c30*/  MOV R0, RZ ;  /* 0x000000ff00007202 */ /* 0x004fe20000000f00 */
[----:B----45:R-:W-:-:S03]  /*7c40*/  IMAD.MOV.U32 R35, RZ, RZ, R2 ;  /* 0x000000ffff237224 */ /* 0x030fc600078e0002 */
[----:B------:R-:W-:-:S13]  /*7c50*/  LOP3.LUT P0, RZ, R0, 0x1bf, RZ, 0xc0, !PT ;  /* 0x000001bf00ff7812 */ /* 0x000fda000780c0ff */
[----:B------:R-:W-:Y:S05]  /*7c60*/  @!P0 BRA `(.L_x_50) ;  /* 0x0000000000408947 */ /* 0x000fea0003800000 */
[----:B------:R-:W-:Y:S01]  /*7c70*/  MOV R0, 0x0 ;  /* 0x0000000000007802 */ /* 0x000fe20000000f00 */
[----:B------:R-:W-:Y:S01]  /*7c80*/  ULDC.64 UR4, c[0x4][0x68] ;  /* 0x01001a0000047ab9 */ /* 0x000fe20000000a00 */
[----:B------:R-:W-:Y:S01]  /*7c90*/  ULDC.64 UR6, c[0x4][0x8] ;  /* 0x0100020000067ab9 */ /* 0x000fe20000000a00 */
[----:B------:R-:W-:Y:S01]  /*7ca0*/  IMAD.U32 R4, RZ, RZ, UR4 ;  /* 0x00000004ff047e24 */ /* 0x000fe2000f8e00ff */
[----:B---3--:R2:W3:Y:S01]  /*7cb0*/  LDC.64 R2, c[0x4][R0] ;  /* 0x0100000000027b82 */ /* 0x0084e20000000a00 */
[----:B------:R-:W-:Y:S01]  /*7cc0*/  IMAD.U32 R5, RZ, RZ, UR5 ;  /* 0x00000005ff057e24 */ /* 0x000fe2000f8e00ff */
[----:B------:R-:W-:Y:S01]  /*7cd0*/  ULDC.64 UR4, c[0x4][0x70] ;  /* 0x01001c0000047ab9 */ /* 0x000fe20000000a00 */
[----:B------:R-:W-:Y:S02]  /*7ce0*/  IMAD.U32 R10, RZ, RZ, UR6 ;  /* 0x00000006ff0a7e24 */ /* 0x000fe4000f8e00ff */
[----:B------:R-:W-:Y:S02]  /*7cf0*/  IMAD.U32 R6, RZ, RZ, UR4 ;  /* 0x00000004ff067e24 */ /* 0x000fe4000f8e00ff */
[----:B------:R-:W-:-:S02]  /*7d00*/  IMAD.U32 R7, RZ, RZ, UR5 ;  /* 0x00000005ff077e24 */ /* 0x000fc4000f8e00ff */
[----:B------:R-:W-:Y:S02]  /*7d10*/  IMAD.U32 R11, RZ, RZ, UR7 ;  /* 0x00000007ff0b7e24 */ /* 0x000fe4000f8e00ff */
[----:B------:R-:W-:Y:S02]  /*7d20*/  IMAD.MOV.U32 R8, RZ, RZ, 0x70 ;  /* 0x00000070ff087424 */ /* 0x000fe400078e00ff */
[----:B-1----:R-:W-:Y:S02]  /*7d30*/  IMAD.MOV.U32 R12, RZ, RZ, 0x1 ;  /* 0x00000001ff0c7424 */ /* 0x002fe400078e00ff */
[----:B--2---:R-:W-:-:S07]  /*7d40*/  IMAD.MOV.U32 R13, RZ, RZ, RZ ;  /* 0x000000ffff0d7224 */ /* 0x004fce00078e00ff */
[----:B------:R-:W-:-:S07]  /*7d50*/  LEPC R20, `(.L_x_50) ;  /* 0x000000001014794e */ /* 0x000fce0000000000 */
[----:B---3--:R-:W-:Y:S05]  /*7d60*/  CALL.ABS.NOINC R2 ;  /* 0x0000000002007343 */ /* 0x008fea0003c00000 */
.L_x_50:
[----:B------:R-:W-:Y:S01]  /*7d70*/  UIADD3 UR4, UR36, -0x1, URZ ;  /* 0xffffffff24047890 */ /* 0x000fe2000fffe03f */
[----:B------:R-:W-:-:S05]  /*7d80*/  IMAD.U32 R19, RZ, RZ, UR37 ;  /* 0x00000025ff137e24 */ /* 0x000fca000f8e00ff */
[----:B------:R-:W-:-:S04]  /*7d90*/  IMAD.U32 R0, RZ, RZ, UR4 ;  /* 0x00000004ff007e24 */ /* 0x000fc8000f8e00ff */
[----:B------:R-:W-:-:S05]  /*7da0*/  IMAD R19, R0, 0x1200, R19 ;  /* 0x0000120000137824 */ /* 0x000fca00078e0213 */
        /* <DEDUP_REMOVED lines=18> */
.L_x_51:
[----:B------:R-:W3:Y:S01]  /*7ed0*/  S2R R4, SR_TID.X ;  /* 0x0000000000047919 */ /* 0x000ee20000002100 */
[----:B------:R-:W-:Y:S01]  /*7ee0*/  ULDC.64 UR4, c[0x0][0x730] ;  /* 0x0001cc0000047ab9 */ /* 0x000fe20000000a00 */
[----:B------:R-:W-:Y:S01]  /*7ef0*/  VIADD R16, R16, 0x1f ;  /* 0x0000001f10107836 */ /* 0x000fe20000000000 */
[----:B------:R-:W-:Y:S01]  /*7f00*/  ISETP.NE.U32.AND P0, PT, RZ, UR4, PT ;  /* 0x00000004ff007c0c */ /* 0x000fe2000bf05070 */
[----:B------:R-:W-:Y:S01]  /*7f10*/  IMAD.SHL.U32 R18, R18, 0x40, RZ ;  /* 0x0000004012127824 */ /* 0x000fe200078e00ff */
[----:B------:R-:W-:Y:S02]  /*7f20*/  BSSY B0, `(.L_x_52) ;  /* 0x0000010000007945 */ /* 0x000fe40003800000 */
[----:B------:R-:W-:Y:S02]  /*7f30*/  ISETP.NE.AND.EX P0, PT, RZ, UR5, PT, P0 ;  /* 0x00000005ff007c0c */ /* 0x000fe4000bf05300 */
[----:B------:R-:W-:-:S11]  /*7f40*/  LOP3.LUT R18, R18, 0x40, RZ, 0xc0, !PT ;  /* 0x0000004012127812 */ /* 0x000fd600078ec0ff */
[----:B------:R-:W2:Y:S01]  /*7f50*/  @P0 LDC R35, c[0x0][0x720] ;  /* 0x0001c800ff230b82 */ /* 0x000ea20000000800 */
[----:B------:R-:W-:Y:S01]  /*7f60*/  ISETP.GT.U32.AND P0, PT, R16, 0x3e, PT ;  /* 0x0000003e1000780c */ /* 0x000fe20003f04070 */
[C---:B---3--:R-:W-:Y:S02]  /*7f70*/  IMAD.SHL.U32 R2, R4.reuse, 0x2, RZ ;  /* 0x0000000204027824 */ /* 0x048fe400078e00ff */
[C---:B------:R-:W-:Y:S02]  /*7f80*/  IMAD.SHL.U32 R0, R4.reuse, 0x10, RZ ;  /* 0x0000001004007824 */ /* 0x040fe400078e00ff */
[----:B------:R-:W-:Y:S01]  /*7f90*/  IMAD.SHL.U32 R3, R4, 0x2, RZ ;  /* 0x0000000204037824 */ /* 0x000fe200078e00ff */
[----:B------:R-:W-:Y:S02]  /*7fa0*/  LOP3.LUT R2, R2, 0x6, RZ, 0xe2, !PT ;  /* 0x0000000602027812 */ /* 0x000fe400078ee2ff */
[----:B------:R-:W-:-:S03]  /*7fb0*/  LOP3.LUT R0, R0, 0x180, RZ, 0xc0, !PT ;  /* 0x0000018000007812 */ /* 0x000fc600078ec0ff */
[----:B------:R-:W-:Y:S01]  /*7fc0*/  IMAD R2, R17, 0x400, R2 ;  /* 0x0000040011027824 */ /* 0x000fe200078e0202 */
[----:B------:R-:W-:Y:S01]  /*7fd0*/  LOP3.LUT R3, R0, 0x30, R3, 0xf8, !PT ;  /* 0x0000003000037812 */ /* 0x000fe200078ef803 */
[----:B--2---:R-:W-:-:S03]  /*7fe0*/  FMUL R0, R88, R35 ;  /* 0x0000002358007220 */ /* 0x004fc60000400000 */
[----:B------:R-:W-:Y:S01]  /*7ff0*/  IADD3 R2, R3, R2, R18 ;  /* 0x0000000203027210 */ /* 0x000fe20007ffe012 */
[----:B------:R-:W-:Y:S06]  /*8000*/  @P0 BRA `(.L_x_53) ;  /* 0x0000000000040947 */ /* 0x000fec0003800000 */
[----:B------:R-:W-:-:S04]  /*8010*/  DEPBAR.LE SB0, 0x0 ;  /* 0x000080000000791a */ /* 0x000fc80000000000 */
.L_x_53:
[----:B------:R-:W-:Y:S05]  /*8020*/  BSYNC B0 ;  /* 0x0000000000007941 */ /* 0x000fea0003800000 */
.L_x_52:
[----:B------:R-:W-:Y:S05]  /*8030*/  WARPSYNC.ALL ;  /* 0x0000000000007948 */ /* 0x000fea0003800000 */
[----:B------:R-:W-:Y:S01]  /*8040*/  BAR.SYNC.DEFER_BLOCKING 0x1, 0x80 ;  /* 0x0042000000007b1d */ /* 0x000fe20000010000 */
[-C--:B------:R-:W-:Y:S01]  /*8050*/  FMUL R3, R22, R35.reuse ;  /* 0x0000002316037220 */ /* 0x080fe20000400000 */
[----:B------:R-:W-:Y:S01]  /*8060*/  R2P PR, R4, 0x18 ;  /* 0x0000001804007804 */ /* 0x000fe20000000000 */
[-C--:B------:R-:W-:Y:S01]  /*8070*/  FMUL R4, R90, R35.reuse ;  /* 0x000000235a047220 */ /* 0x080fe20000400000 */
[----:B------:R-:W-:Y:S01]  /*8080*/  FMUL R5, R38, R35 ;  /* 0x0000002326057220 */ /* 0x000fe20000400000 */
[----:B------:R-:W-:Y:S01]  /*8090*/  IMAD.IADD R2, R19, 0x1, R2 ;  /* 0x0000000113027824 */ /* 0x000fe200078e0202 */
[----:B------:R-:W-:Y:S01]  /*80a0*/  F2FP.SATFINITE.E4M3.F32.PACK_AB_MERGE_C R37, R3, R0, RZ ;  /* 0x000000000325723e */ /* 0x000fe200048070ff */
[----:B------:R-:W-:-:S02]  /*80b0*/  IMAD.MOV.U32 R3, RZ, RZ, 0x10 ;  /* 0x00000010ff037424 */ /* 0x000fc400078e00ff */
[-C--:B------:R-:W-:Y:S01]  /*80c0*/  FMUL R6, R92, R35.reuse ;  /* 0x000000235c067220 */ /* 0x080fe20000400000 */
[-C--:B------:R-:W-:Y:S01]  /*80d0*/  FMUL R7, R24, R35.reuse ;  /* 0x0000002318077220 */ /* 0x080fe20000400000 */
[-C--:B------:R-:W-:Y:S01]  /*80e0*/  FMUL R8, R94, R35.reuse ;  /* 0x000000235e087220 */ /* 0x080fe20000400000 */
[-C--:B------:R-:W-:Y:S01]  /*80f0*/  FMUL R9, R40, R35.reuse ;  /* 0x0000002328097220 */ /* 0x080fe20000400000 */
[-C--:B------:R-:W-:Y:S01]  /*8100*/  FMUL R10, R96, R35.reuse ;  /* 0x00000023600a7220 */ /* 0x080fe20000400000 */
[-C--:B------:R-:W-:Y:S01]  /*8110*/  FMUL R11, R26, R35.reuse ;  /* 0x000000231a0b7220 */ /* 0x080fe20000400000 */
[-C--:B-1----:R-:W-:Y:S01]  /*8120*/  FMUL R12, R98, R35.reuse ;  /* 0x00000023620c7220 */ /* 0x082fe20000400000 */
[-C--:B------:R-:W-:Y:S01]  /*8130*/  FMUL R13, R42, R35.reuse ;  /* 0x000000232a0d7220 */ /* 0x080fe20000400000 */
[-C--:B------:R-:W-:Y:S01]  /*8140*/  FMUL R14, R100, R35.reuse ;  /* 0x00000023640e7220 */ /* 0x080fe20000400000 */
[-C--:B------:R-:W-:Y:S01]  /*8150*/  FMUL R15, R28, R35.reuse ;  /* 0x000000231c0f7220 */ /* 0x080fe20000400000 */
[-C--:B------:R-:W-:Y:S01]  /*8160*/  FMUL R16, R102, R35.reuse ;  /* 0x0000002366107220 */ /* 0x080fe20000400000 */
[-C--:B------:R-:W-:Y:S01]  /*8170*/  FMUL R17, R44, R35.reuse ;  /* 0x000000232c117220 */ /* 0x080fe20000400000 */
[-C--:B------:R-:W-:Y:S01]  /*8180*/  FMUL R21, R30, R35.reuse ;  /* 0x000000231e157220 */ /* 0x080fe20000400000 */
[-C--:B------:R-:W-:Y:S01]  /*8190*/  FMUL R25, R32, R35.reuse ;  /* 0x0000002320197220 */ /* 0x080fe20000400000 */
[----:B------:R-:W-:Y:S01]  /*81a0*/  SEL R3, R3, 0xfffffff0, !P3 ;  /* 0xfffffff003037807 */ /* 0x000fe20005800000 */
        /* <DEDUP_REMOVED lines=13> */
[----:B------:R-:W-:Y:S01]  /*8280*/  F2FP.SATFINITE.E4M3.F32.PACK_AB_MERGE_C R5, R5, R4, RZ ;  /* 0x000000040505723e */ /* 0x000fe200048070ff */
[----:B------:R-:W-:Y:S01]  /*8290*/  FMUL R35, R52, R35 ;  /* 0x0000002334237220 */ /* 0x000fe20000400000 */
[C---:B------:R-:W-:Y:S01]  /*82a0*/  VIADD R4, R2.reuse, 0x20 ;  /* 0x0000002002047836 */ /* 0x040fe20000000000 */
[----:B------:R-:W-:Y:S01]  /*82b0*/  F2FP.SATFINITE.E4M3.F32.PACK_AB_MERGE_C R7, R7, R6, RZ ;  /* 0x000000060707723e */ /* 0x000fe200048070ff */
[C---:B------:R-:W-:Y:S01]  /*82c0*/  @P4 VIADD R4, R2.reuse, 0xffffffe0 ;  /* 0xffffffe002044836 */ /* 0x040fe20000000000 */
[----:B------:R-:W-:Y:S01]  /*82d0*/  F2FP.SATFINITE.E4M3.F32.PACK_AB_MERGE_C R9, R9, R8, RZ ;  /* 0x000000080909723e */ /* 0x000fe200048070ff */
[----:B------:R-:W-:Y:S01]  /*82e0*/  IMAD.IADD R0, R2, 0x1, R3 ;  /* 0x0000000102007824 */ /* 0x000fe200078e0203 */
[----:B------:R-:W-:Y:S01]  /*82f0*/  F2FP.SATFINITE.E4M3.F32.PACK_AB_MERGE_C R11, R11, R10, RZ ;  /* 0x0000000a0b0b723e */ /* 0x000fe200048070ff */
[----:B------:R-:W-:Y:S01]  /*8300*/  IMAD.IADD R3, R3, 0x1, R4 ;  /* 0x0000000103037824 */ /* 0x000fe200078e0204 */
[----:B------:R-:W-:Y:S01]  /*8310*/  F2FP.SATFINITE.E4M3.F32.PACK_AB_MERGE_C R13, R13, R12, RZ ;  /* 0x0000000c0d0d723e */ /* 0x000fe200048070ff */
[----:B------:R1:W-:Y:S01]  /*8320*/  STS.U16 [R2], R37 ;  /* 0x0000002502007388 */ /* 0x0003e20000000400 */
[----:B------:R-:W-:Y:S01]  /*8330*/  F2FP.SATFINITE.E4M3.F32.PACK_AB_MERGE_C R15, R15, R14, RZ ;  /* 0x0000000e0f0f723e */ /* 0x000fe200048070ff */
[----:B------:R-:W-:Y:S01]  /*8340*/  BSSY B0, `(.L_x_54) ;  /* 0x000002a000007945 */ /* 0x000fe20003800000 */
[----:B------:R-:W-:Y:S01]  /*8350*/  F2FP.SATFINITE.E4M3.F32.PACK_AB_MERGE_C R17, R17, R16, RZ ;  /* 0x000000101111723e */ /* 0x000fe200048070ff */
[----:B------:R1:W-:Y:S01]  /*8360*/  STS.U16 [R2+0x200], R5 ;  /* 0x0002000502007388 */ /* 0x0003e20000000400 */
[----:B------:R-:W-:-:S02]  /*8370*/  F2FP.SATFINITE.E4M3.F32.PACK_AB_MERGE_C R21, R21, R18, RZ ;  /* 0x000000121515723e */ /* 0x000fc400048070ff */
[----:B------:R-:W-:Y:S01]  /*8380*/  F2FP.SATFINITE.E4M3.F32.PACK_AB_MERGE_C R23, R23, R20, RZ ;  /* 0x000000141717723e */ /* 0x000fe200048070ff */
[----:B------:R1:W-:Y:S01]  /*8390*/  STS.U16 [R2+0x8], R7 ;  /* 0x0000080702007388 */ /* 0x0003e20000000400 */
[----:B------:R-:W-:Y:S02]  /*83a0*/  F2FP.SATFINITE.E4M3.F32.PACK_AB_MERGE_C R25, R25, R22, RZ ;  /* 0x000000161919723e */ /* 0x000fe400048070ff */
[----:B------:R-:W-:Y:S01]  /*83b0*/  F2FP.SATFINITE.E4M3.F32.PACK_AB_MERGE_C R27, R27, R24, RZ ;  /* 0x000000181b1b723e */ /* 0x000fe200048070ff */
[----:B------:R1:W-:Y:S01]  /*83c0*/  STS.U16 [R2+0x208], R9 ;  /* 0x0002080902007388 */ /* 0x0003e20000000400 */
[----:B------:R-:W-:Y:S02]  /*83d0*/  F2FP.SATFINITE.E4M3.F32.PACK_AB_MERGE_C R26, R29, R26, RZ ;  /* 0x0000001a1d1a723e */ /* 0x000fe400048070ff */
[----:B------:R-:W-:Y:S01]  /*83e0*/  F2FP.SATFINITE.E4M3.F32.PACK_AB_MERGE_C R28, R31, R28, RZ ;  /* 0x0000001c1f1c723e */ /* 0x000fe200048070ff */
[----:B------:R1:W-:Y:S01]  /*83f0*/  STS.U16 [R0], R11 ;  /* 0x0000000b00007388 */ /* 0x0003e20000000400 */
[----:B------:R-:W-:-:S02]  /*8400*/  F2FP.SATFINITE.E4M3.F32.PACK_AB_MERGE_C R30, R33, R30, RZ ;  /* 0x0000001e211e723e */ /* 0x000fc400048070ff */
[----:B------:R-:W-:Y:S01]  /*8410*/  F2FP.SATFINITE.E4M3.F32.PACK_AB_MERGE_C R32, R35, R32, RZ ;  /* 0x000000202320723e */ /* 0x000fe200048070ff */
[----:B------:R1:W-:Y:S04]  /*8420*/  STS.U16 [R0+0x200], R13 ;  /* 0x0002000d00007388 */ /* 0x0003e80000000400 */
[----:B------:R1:W-:Y:S04]  /*8430*/  STS.U16 [R0+0x8], R15 ;  /* 0x0000080f00007388 */ /* 0x0003e80000000400 */
[----:B------:R1:W-:Y:S04]  /*8440*/  STS.U16 [R0+0x208], R17 ;  /* 0x0002081100007388 */ /* 0x0003e80000000400 */
[----:B------:R1:W-:Y:S04]  /*8450*/  STS.U16 [R4], R21 ;  /* 0x0000001504007388 */ /* 0x0003e80000000400 */
[----:B------:R1:W-:Y:S04]  /*8460*/  STS.U16 [R4+0x200], R23 ;  /* 0x0002001704007388 */ /* 0x0003e80000000400 */
[----:B------:R1:W-:Y:S04]  /*8470*/  STS.U16 [R4+0x8], R25 ;  /* 0x0000081904007388 */ /* 0x0003e80000000400 */
[----:B------:R1:W-:Y:S04]  /*8480*/  STS.U16 [R4+0x208], R27 ;  /* 0x0002081b04007388 */ /* 0x0003e80000000400 */
[----:B------:R1:W-:Y:S04]  /*8490*/  STS.U16 [R3], R26 ;  /* 0x0000001a03007388 */ /* 0x0003e80000000400 */
[----:B------:R1:W-:Y:S04]  /*84a0*/  STS.U16 [R3+0x200], R28 ;  /* 0x0002001c03007388 */ /* 0x0003e80000000400 */
[----:B------:R1:W-:Y:S04]  /*84b0*/  STS.U16 [R3+0x8], R30 ;  /* 0x0000081e03007388 */ /* 0x0003e80000000400 */
[----:B------:R1:W-:Y:S01]  /*84c0*/  STS.U16 [R3+0x208], R32 ;  /* 0x0002082003007388 */ /* 0x0003e20000000400 */
[----:B------:R-:W-:Y:S01]  /*84d0*/  @!PT LDS RZ, [RZ] ;  /* 0x00000000fffff984 */ /* 0x000fe20000000800 */
[----:B------:R-:W-:Y:S01]  /*84e0*/  @!PT LDS RZ, [RZ] ;  /* 0x00000000fffff984 */ /* 0x000fe20000000800 */
[----:B------:R-:W-:Y:S01]  /*84f0*/  @!PT LDS RZ, [RZ] ;  /* 0x00000000fffff984 */ /* 0x000fe20000000800 */
[----:B------:R-:W-:Y:S01]  /*8500*/  @!PT LDS RZ, [RZ] ;  /* 0x00000000fffff984 */ /* 0x000fe20000000800 */
[----:B------:R2:W-:Y:S06]  /*8510*/  MEMBAR.ALL.CTA ;  /* 0x0000000000007992 */ /* 0x0005ec0000008000 */
[----:B--2---:R-:W2:Y:S02]  /*8520*/  FENCE.VIEW.ASYNC.S ;  /* 0x00000000000073c6 */ /* 0x004ea40000000000 */
[----:B--2---:R-:W-:Y:S06]  /*8530*/  BAR.SYNC.DEFER_BLOCKING 0x1, 0x80 ;  /* 0x0042000000007b1d */ /* 0x004fec0000010000 */
[----:B-1----:R-:W-:Y:S05]  /*8540*/  @P0 BRA `(.L_x_55) ;  /* 0x0000000000240947 */ /* 0x002fea0003800000 */
[----:B------:R-:W-:Y:S01]  /*8550*/  S2UR UR44, SR_CTAID.Z ;  /* 0x00000000002c79c3 */ /* 0x000fe20000002700 */
[----:B------:R-:W-:Y:S01]  /*8560*/  ULDC.64 UR4, c[0x0][0x198] ;  /* 0x0000660000047ab9 */ /* 0x000fe20000000a00 */
[----:B------:R-:W-:Y:S01]  /*8570*/  R2UR UR40, R19 ;  /* 0x00000000132872ca */ /* 0x000fe200000e0000 */
[----:B------:R-:W-:Y:S01]  /*8580*/  UIADD3 UR4, UP0, UR4, 0x670, URZ ;  /* 0x0000067004047890 */ /* 0x000fe2000ff1e03f */
[----:B------:R-:W-:-:S03]  /*8590*/  UMOV UR41, URZ ;  /* 0x0000003f00297c82 */ /* 0x000fc60008000000 */
[----:B------:R-:W-:Y:S01]  /*85a0*/  UIADD3.X UR5, URZ, UR5, URZ, UP0, !UPT ;  /* 0x000000053f057290 */ /* 0x000fe200087fe43f */
[----:B------:R-:W1:Y:S08]  /*85b0*/  S2UR UR43, SR_CTAID.Y ;  /* 0x00000000002b79c3 */ /* 0x000e700000002600 */
[----:B-1----:R1:W-:Y:S02]  /*85c0*/  UTMASTG.4D [UR40], [UR4] ;  /* 0x00000028040073b5 */ /* 0x0023e40008018000 */
[----:B-1----:R0:W-:Y:S02]  /*85d0*/  UTMACMDFLUSH ;  /* 0x00000000000079b7 */ /* 0x0021e40000000000 */
.L_x_55:
[----:B------:R-:W-:Y:S05]  /*85e0*/  BSYNC B0 ;  /* 0x0000000000007941 */ /* 0x000fea0003800000 */
.L_x_54:
[----:B------:R-:W-:Y:S01]  /*85f0*/  UIADD3 UR36, UR36, -0x1, URZ ;  /* 0xffffffff24247890 */ /* 0x000fe2000fffe03f */
[----:B------:R-:W-:-:S04]  /*8600*/  DEPBAR.LE SB0, 0x0 ;  /* 0x000080000000791a */ /* 0x000fc80000000000 */
[----:B------:R-:W-:-:S04]  /*8610*/  USHF.L.U32 UR4, UR36, 0x3, URZ ;  /* 0x0000000324047899 */ /* 0x000fc8000800063f */
[----:B------:R-:W-:-:S04]  /*8620*/  ULOP3.LUT UR4, UR4, 0x8, URZ, 0xe2, !UPT ;  /* 0x0000000804047892 */ /* 0x000fc8000f8ee23f */
[----:B------:R-:W-:-:S06]  /*8630*/  ULOP3.LUT UR4, UR4, 0x18, URZ, 0x3c, !UPT ;  /* 0x0000001804047892 */ /* 0x000fcc000f8e3c3f */
[----:B------:R-:W-:-:S04]  /*8640*/  IMAD.U32 R0, RZ, RZ, UR4 ;  /* 0x00000004ff007e24 */ /* 0x000fc8000f8e00ff */
[----:B------:R-:W-:Y:S01]  /*8650*/  SYNCS.ARRIVE.TRANS64.A1T0 RZ, [R0+UR37+0xc090], RZ ;  /* 0x00c090ff00ff79a7 */ /* 0x000fe20008100025 */
[----:B------:R-:W-:Y:S05]  /*8660*/  EXIT ;  /* 0x000000000000794d */ /* 0x000fea0003800000 */
.L_x_6:
[----:B------:R-:W-:-:S08]  /*8670*/  UISETP.NE.AND UP0, UPT, UR7, 0x1, UPT ;  /* 0x000000010700788c */ /* 0x000fd0000bf05270 */
[----:B------:R-:W1:-:S00]  /*8680*/  USETMAXREG.DEALLOC.CTAPOOL 0x18 ;  /* 0x00000018000079c8 */ /* 0x000e4000080e0500 */
[----:B------:R-:W-:-:S13]  /*8690*/  PLOP3.LUT P0, PT, PT, PT, UP0, 0x80, 0x0 ;  /* 0x000000000000781c */ /* 0x000fda0003f0f008 */
[----:B------:R-:W-:Y:S05]  /*86a0*/  @P0 EXIT ;  /* 0x000000000000094d */ /* 0x000fea0003800000 */
[----:B------:R-:W2:Y:S01]  /*86b0*/  S2UR UR11, SR_CTAID.X ;  /* 0x00000000000b79c3 */ /* 0x000ea20000002500 */
[----:B------:R-:W-:Y:S01]  /*86c0*/  ELECT P3, URZ, PT ;  /* 0x00000000003f782f */ /* 0x000fe20003860000 */
[----:B------:R-:W-:Y:S01]  /*86d0*/  BSSY B0, `(.L_x_56) ;  /* 0x0000029000007945 */ /* 0x000fe20003800000 */
[----:B-1----:R-:W-:Y:S02]  /*86e0*/  IMAD.MOV.U32 R2, RZ, RZ, RZ ;  /* 0x000000ffff027224 */ /* 0x002fe400078e00ff */
[----:B------:R-:W-:Y:S02]  /*86f0*/  IMAD.MOV.U32 R8, RZ, RZ, RZ ;  /* 0x000000ffff087224 */ /* 0x000fe400078e00ff */
[----:B------:R-:W-:Y:S01]  /*8700*/  IMAD.MOV.U32 R4, RZ, RZ, RZ ;  /* 0x000000ffff047224 */ /* 0x000fe200078e00ff */
[----:B------:R-:W1:Y:S08]  /*8710*/  S2UR UR20, SR_CTAID.Y ;  /* 0x00000000001479c3 */ /* 0x000e700000002600 */
[----:B------:R-:W3:Y:S01]  /*8720*/  S2UR UR21, SR_CTAID.Z ;  /* 0x00000000001579c3 */ /* 0x000ee20000002700 */
[----:B--2---:R-:W-:Y:S01]  /*8730*/  USHF.L.U32 UR11, UR11, 0x7, URZ ;  /* 0x000000070b0b7899 */ /* 0x004fe2000800063f */
[----:B------:R-:W-:Y:S11]  /*8740*/  @!P3 BRA `(.L_x_57) ;  /* 0x000000000084b947 */ /* 0x000ff60003800000 */
[----:B------:R-:W2:Y:S01]  /*8750*/  S2R R4, SR_CgaCtaId ;  /* 0x0000000000047919 */ /* 0x000ea20000008800 */
[----:B------:R-:W-:Y:S01]  /*8760*/  MOV R3, 0x400 ;  /* 0x0000040000037802 */ /* 0x000fe20000000f00 */
[----:B------:R-:W-:-:S03]  /*8770*/  IMAD.MOV.U32 R5, RZ, RZ, 0x1 ;  /* 0x00000001ff057424 */ /* 0x000fc600078e00ff */
[----:B--2---:R-:W-:Y:S02]  /*8780*/  LEA R4, R4, R3, 0x18 ;  /* 0x0000000304047211 */ /* 0x004fe400078ec0ff */
[----:B------:R-:W-:-:S04]  /*8790*/  SHF.L.U32 R3, R5, 0x1f, RZ ;  /* 0x0000001f05037819 */ /* 0x000fc800000006ff */
[----:B------:R-:W2:Y:S02]  /*87a0*/  SYNCS.PHASECHK.TRANS64.TRYWAIT P0, [R4+URZ+0xc060], R3 ;  /* 0x00c06003040075a7 */ /* 0x000ea4000800017f */
[----:B--2---:R-:W-:Y:S05]  /*87b0*/  @!P0 BRA `(.L_x_58) ;  /* 0x0000001000608947 */ /* 0x004fea0003800000 */
.L_x_94:
[----:B------:R-:W-:Y:S01]  /*87c0*/  ULOP3.LUT UR4, UR6, 0x2, URZ, 0xfc, !UPT ;  /* 0x0000000206047892 */ /* 0x000fe2000f8efc3f */
[----:B--2---:R-:W-:-:S03]  /*87d0*/  @P2 IMAD.MOV.U32 R3, RZ, RZ, 0x1000 ;  /* 0x00001000ff032424 */ /* 0x004fc600078e00ff */
[----:B------:R-:W-:Y:S01]  /*87e0*/  UPRMT UR4, UR4, 0x9910, URZ ;  /* 0x0000991004047896 */ /* 0x000fe2000800003f */
[----:B------:R2:W-:Y:S03]  /*87f0*/  @P2 SYNCS.ARRIVE.TRANS64 RZ, [R4+URZ+0xc050], R3 ;  /* 0x00c0500304ff29a7 */ /* 0x0005e6000800003f */
[----:B------:R-:W-:-:S06]  /*8800*/  UISETP.NE.AND UP0, UPT, UR4, 0x2, UPT ;  /* 0x000000020400788c */ /* 0x000fcc000bf05270 */
[----:B------:R-:W-:-:S13]  /*8810*/  PLOP3.LUT P0, PT, PT, PT, UP0, 0x80, 0x0 ;  /* 0x000000000000781c */ /* 0x000fda0003f0f008 */
[----:B--2---:R-:W-:Y:S05]  /*8820*/  @P0 BRA `(.L_x_59) ;  /* 0x0000000000040947 */ /* 0x004fea0003800000 */
[----:B-1-3--:R-:W-:Y:S01]  /*8830*/  BPT.TRAP 0x1 ;  /* 0x000000040000795c */ /* 0x00afe20000300000 */
.L_x_59:
[----:B------:R-:W-:-:S04]  /*8840*/  LOP3.LUT P0, RZ, R0, 0x1f, RZ, 0xc0, !PT ;  /* 0x0000001f00ff7812 */ /* 0x000fc8000780c0ff */
[----:B------:R-:W-:-:S13]  /*8850*/  PLOP3.LUT P0, PT, P0, P2, PT, 0x2a, 0x0 ;  /* 0x000000000000781c */ /* 0x000fda0000704572 */
[----:B------:R-:W-:Y:S05]  /*8860*/  @P0 BRA `(.L_x_60) ;  /* 0x0000000000040947 */ /* 0x000fea0003800000 */
[----:B-1-3--:R-:W-:Y:S01]  /*8870*/  BPT.TRAP 0x1 ;  /* 0x000000040000795c */ /* 0x00afe20000300000 */
.L_x_60:
[----:B------:R-:W-:Y:S01]  /*8880*/  R2UR UR8, R4 ;  /* 0x00000000040872ca */ /* 0x000fe200000e0000 */
[----:B------:R-:W-:Y:S01]  /*8890*/  ULDC.64 UR4, c[0x0][0x198] ;  /* 0x0000660000047ab9 */ /* 0x000fe20000000a00 */
[----:B------:R-:W-:Y:S01]  /*88a0*/  UMOV UR14, 0x0 ;  /* 0x00000000000e7882 */ /* 0x000fe20000000000 */
[----:B------:R-:W-:Y:S01]  /*88b0*/  UIADD3 UR4, UP0, UR4, 0xf0, URZ ;  /* 0x000000f004047890 */ /* 0x000fe2000ff1e03f */
[----:B------:R-:W-:Y:S01]  /*88c0*/  IMAD.MOV.U32 R4, RZ, RZ, 0x1 ;  /* 0x00000001ff047424 */ /* 0x000fe200078e00ff */
[----:B------:R-:W-:Y:S01]  /*88d0*/  UMOV UR15, 0x10000000 ;  /* 0x10000000000f7882 */ /* 0x000fe20000000000 */
[----:B------:R-:W-:Y:S01]  /*88e0*/  UMOV UR10, URZ ;  /* 0x0000003f000a7c82 */ /* 0x000fe20008000000 */
[----:B------:R-:W-:Y:S01]  /*88f0*/  UIADD3.X UR5, URZ, UR5, URZ, UP0, !UPT ;  /* 0x000000053f057290 */ /* 0x000fe200087fe43f */
[----:B------:R-:W-:Y:S01]  /*8900*/  IMAD.MOV.U32 R8, RZ, RZ, 0x40 ;  /* 0x00000040ff087424 */ /* 0x000fe200078e00ff */
[----:B-1----:R-:W-:Y:S01]  /*8910*/  UMOV UR12, UR20 ;  /* 0x00000014000c7c82 */ /* 0x002fe20008000000 */
[----:B---3--:R-:W-:-:S03]  /*8920*/  UMOV UR13, UR21 ;  /* 0x00000015000d7c82 */ /* 0x008fc60008000000 */
[----:B------:R-:W-:-:S09]  /*8930*/  UIADD3 UR9, UR8, 0xc050, URZ ;  /* 0x0000c05008097890 */ /* 0x000fd2000fffe03f */
[----:B------:R2:W-:Y:S02]  /*8940*/  UTMALDG.4D [UR8], [UR4], desc[UR14] ;  /* 0x00000e08040075b4 */ /* 0x0005e40008019000 */
[----:B--2---:R-:W-:Y:S01]  /*8950*/  NOP ;  /* 0x0000000000007918 */ /* 0x004fe20000000000 */
.L_x_57:
[----:B-1-3--:R-:W-:Y:S05]  /*8960*/  BSYNC B0 ;  /* 0x0000000000007941 */ /* 0x00afea0003800000 */
.L_x_56:
[----:B------:R-:W1:Y:S01]  /*8970*/  LDC R3, c[0x0][0x28c] ;  /* 0x0000a300ff037b82 */ /* 0x000e620000000800 */
[----:B------:R-:W-:Y:S01]  /*8980*/  BSSY B0, `(.L_x_61) ;  /* 0x0000023000007945 */ /* 0x000fe20003800000 */
[----:B-1----:R-:W-:-:S13]  /*8990*/  ISETP.GT.AND P4, PT, R3, RZ, P3 ;  /* 0x000000ff0300720c */ /* 0x002fda0001f84270 */
[----:B------:R-:W-:Y:S05]  /*89a0*/  @!P4 BRA `(.L_x_62) ;  /* 0x000000000080c947 */ /* 0x000fea0003800000 */
[----:B------:R-:W1:Y:S01]  /*89b0*/  S2R R5, SR_CgaCtaId ;  /* 0x0000000000057919 */ /* 0x000e620000008800 */
[----:B------:R-:W-:-:S04]  /*89c0*/  MOV R2, 0x400 ;  /* 0x0000040000027802 */ /* 0x000fc80000000f00 */
[----:B-1----:R-:W-:Y:S01]  /*89d0*/  LEA R5, R5, R2, 0x18 ;  /* 0x0000000205057211 */ /* 0x002fe200078ec0ff */
[----:B------:R-:W-:-:S05]  /*89e0*/  IMAD.MOV.U32 R2, RZ, RZ, 0x1 ;  /* 0x00000001ff027424 */ /* 0x000fca00078e00ff */
[----:B------:R-:W-:-:S04]  /*89f0*/  SHF.L.U32 R2, R2, 0x1f, RZ ;  /* 0x0000001f02027819 */ /* 0x000fc800000006ff */
[----:B------:R-:W1:Y:S02]  /*8a00*/  SYNCS.PHASECHK.TRANS64.TRYWAIT P0, [R5+URZ+0xc028], R2 ;  /* 0x00c02802050075a7 */ /* 0x000e64000800017f */
[----:B-1----:R-:W-:Y:S05]  /*8a10*/  @!P0 BRA `(.L_x_63) ;  /* 0x0000000c00dc8947 */ /* 0x002fea0003800000 */
.L_x_95:
[----:B------:R-:W-:Y:S01]  /*8a20*/  ULOP3.LUT UR4, UR6, 0x2, URZ, 0xfc, !UPT ;  /* 0x0000000206047892 */ /* 0x000fe2000f8efc3f */
[----:B-1----:R-:W-:-:S03]  /*8a30*/  @P2 IMAD.MOV.U32 R2, RZ, RZ, 0x2000 ;  /* 0x00002000ff022424 */ /* 0x002fc600078e00ff */
[----:B------:R-:W-:Y:S01]  /*8a40*/  UPRMT UR4, UR4, 0x9910, URZ ;  /* 0x0000991004047896 */ /* 0x000fe2000800003f */
[----:B------:R1:W-:Y:S03]  /*8a50*/  @P2 SYNCS.ARRIVE.TRANS64 RZ, [R5+URZ+0xc000], R2 ;  /* 0x00c0000205ff29a7 */ /* 0x0003e6000800003f */
[----:B------:R-:W-:-:S06]  /*8a60*/  UISETP.NE.AND UP0, UPT, UR4, 0x2, UPT ;  /* 0x000000020400788c */ /* 0x000fcc000bf05270 */
[----:B------:R-:W-:-:S13]  /*8a70*/  PLOP3.LUT P0, PT, PT, PT, UP0, 0x80, 0x0 ;  /* 0x000000000000781c */ /* 0x000fda0003f0f008 */
[----:B-1----:R-:W-:Y:S05]  /*8a80*/  @P0 BRA `(.L_x_64) ;  /* 0x0000000000040947 */ /* 0x002fea0003800000 */
[----:B------:R-:W-:Y:S01]  /*8a90*/  BPT.TRAP 0x1 ;  /* 0x000000040000795c */ /* 0x000fe20000300000 */
.L_x_64:
[----:B------:R-:W-:-:S04]  /*8aa0*/  LOP3.LUT P0, RZ, R0, 0x1f, RZ, 0xc0, !PT ;  /* 0x0000001f00ff7812 */ /* 0x000fc8000780c0ff */
[----:B------:R-:W-:-:S13]  /*8ab0*/  PLOP3.LUT P0, PT, P0, P2, PT, 0x2a, 0x0 ;  /* 0x000000000000781c */ /* 0x000fda0000704572 */
[----:B------:R-:W-:Y:S05]  /*8ac0*/  @P0 BRA `(.L_x_65) ;  /* 0x0000000000040947 */ /* 0x000fea0003800000 */
[----:B------:R-:W-:Y:S01]  /*8ad0*/  BPT.TRAP 0x1 ;  /* 0x000000040000795c */ /* 0x000fe20000300000 */
.L_x_65:
        /* <DEDUP_REMOVED lines=8> */
[----:B------:R-:W-:-:S05]  /*8b60*/  UMOV UR19, URZ ;  /* 0x0000003f00137c82 */ /* 0x000fca0008000000 */
[----:B------:R-:W-:Y:S02]  /*8b70*/  UIADD3 UR16, UR17, 0x2000, URZ ;  /* 0x0000200011107890 */ /* 0x000fe4000fffe03f */
[----:B------:R-:W-:-:S09]  /*8b80*/  UIADD3 UR17, UR17, 0xc000, URZ ;  /* 0x0000c00011117890 */ /* 0x000fd2000fffe03f */
[----:B------:R1:W-:Y:S02]  /*8b90*/  UTMALDG.4D [UR16], [UR4], desc[UR8] ;  /* 0x00000810040075b4 */ /* 0x0003e40008019000 */
[----:B-1----:R-:W-:Y:S01]  /*8ba0*/  NOP ;  /* 0x0000000000007918 */ /* 0x002fe20000000000 */
.L_x_62:
[----:B------:R-:W-:Y:S05]  /*8bb0*/  BSYNC B0 ;  /* 0x0000000000007941 */ /* 0x000fea0003800000 */
.L_x_61:
[----:B------:R-:W-:Y:S04]  /*8bc0*/  BSSY B0, `(.L_x_66) ;  /* 0x0000025000007945 */ /* 0x000fe80003800000 */
[----:B------:R-:W-:Y:S05]  /*8bd0*/  @!P3 BRA `(.L_x_67) ;  /* 0x00000000008cb947 */ /* 0x000fea0003800000 */
[----:B------:R-:W1:Y:S01]  /*8be0*/  S2R R6, SR_CgaCtaId ;  /* 0x0000000000067919 */ /* 0x000e620000008800 */
[----:B------:R-:W-:-:S04]  /*8bf0*/  MOV R5, 0x400 ;  /* 0x0000040000057802 */ /* 0x000fc80000000f00 */
[----:B-1----:R-:W-:Y:S01]  /*8c00*/  LEA R7, R6, R5, 0x18 ;  /* 0x0000000506077211 */ /* 0x002fe200078ec0ff */
[----:B------:R-:W-:-:S04]  /*8c10*/  IMAD.MOV.U32 R6, RZ, RZ, 0x1 ;  /* 0x00000001ff067424 */ /* 0x000fc800078e00ff */
[----:B------:R-:W-:Y:S01]  /*8c20*/  IMAD R5, R4, 0x8, R7 ;  /* 0x0000000804057824 */ /* 0x000fe200078e0207 */
[----:B------:R-:W-:-:S04]  /*8c30*/  SHF.L.U32 R6, R6, 0x1f, RZ ;  /* 0x0000001f06067819 */ /* 0x000fc800000006ff */
[----:B------:R-:W1:Y:S02]  /*8c40*/  SYNCS.PHASECHK.TRANS64.TRYWAIT P0, [R5+URZ+0xc060], R6 ;  /* 0x00c06006050075a7 */ /* 0x000e64000800017f */
[----:B-1----:R-:W-:Y:S05]  /*8c50*/  @!P0 BRA `(.L_x_68) ;  /* 0x0000000c00608947 */ /* 0x002fea0003800000 */
.L_x_96:
        /* <DEDUP_REMOVED lines=8> */
.L_x_69:
[----:B------:R-:W-:-:S04]  /*8ce0*/  LOP3.LUT P0, RZ, R0, 0x1f, RZ, 0xc0, !PT ;  /* 0x0000001f00ff7812 */ /* 0x000fc8000780c0ff */
[----:B------:R-:W-:-:S13]  /*8cf0*/  PLOP3.LUT P0, PT, P0, P2, PT, 0x2a, 0x0 ;  /* 0x000000000000781c */ /* 0x000fda0000704572 */
[----:B------:R-:W-:Y:S05]  /*8d00*/  @P0 BRA `(.L_x_70) ;  /* 0x0000000000040947 */ /* 0x000fea0003800000 */
[----:B------:R-:W-:Y:S01]  /*8d10*/  BPT.TRAP 0x1 ;  /* 0x000000040000795c */ /* 0x000fe20000300000 */
.L_x_70:
[----:B------:R-:W-:Y:S01]  /*8d20*/  R2UR UR16, R4 ;  /* 0x00000000041072ca */ /* 0x000fe200000e0000 */
[----:B------:R-:W-:Y:S01]  /*8d30*/  ULDC.64 UR8, c[0x0][0x198] ;  /* 0x0000660000087ab9 */ /* 0x000fe20000000a00 */
[----:B------:R-:W-:Y:S01]  /*8d40*/  R2UR UR4, R7 ;  /* 0x00000000070472ca */ /* 0x000fe200000e0000 */
[----:B------:R-:W-:Y:S01]  /*8d50*/  UIADD3 UR8, UP0, UR8, 0xf0, URZ ;  /* 0x000000f008087890 */ /* 0x000fe2000ff1e03f */
[----:B------:R-:W-:Y:S01]  /*8d60*/  R2UR UR19, R8 ;  /* 0x00000000081372ca */ /* 0x000fe200000e0000 */
[----:B------:R-:W-:Y:S01]  /*8d70*/  UMOV UR5, 0x10000000 ;  /* 0x1000000000057882 */ /* 0x000fe20000000000 */
[----:B------:R-:W-:Y:S01]  /*8d80*/  R2UR UR17, R5 ;  /* 0x00000000051172ca */ /* 0x000fe200000e0000 */
[----:B------:R-:W-:Y:S01]  /*8d90*/  UIADD3.X UR9, URZ, UR9, URZ, UP0, !UPT ;  /* 0x000000093f097290 */ /* 0x000fe200087fe43f */
[----:B------:R-:W-:-:S07]  /*8da0*/  UMOV UR18, URZ ;  /* 0x0000003f00127c82 */ /* 0x000fce0008000000 */
[----:B------:R-:W-:Y:S02]  /*8db0*/  ULEA UR16, UR16, UR4, 0xc ;  /* 0x0000000410107291 */ /* 0x000fe4000f8e603f */
[----:B------:R-:W-:Y:S02]  /*8dc0*/  UIADD3 UR19, UR11, UR19, URZ ;  /* 0x000000130b137290 */ /* 0x000fe4000fffe03f */
[----:B------:R-:W-:Y:S01]  /*8dd0*/  UIADD3 UR17, UR17, 0xc050, URZ ;  /* 0x0000c05011117890 */ /* 0x000fe2000fffe03f */
[----:B------:R-:W-:-:S08]  /*8de0*/  UMOV UR4, 0x0 ;  /* 0x0000000000047882 */ /* 0x000fd00000000000 */
[----:B------:R1:W-:Y:S02]  /*8df0*/  UTMALDG.4D [UR16], [UR8], desc[UR4] ;  /* 0x00000410080075b4 */ /* 0x0003e40008019000 */
[----:B-1----:R-:W-:Y:S01]  /*8e00*/  NOP ;  /* 0x0000000000007918 */ /* 0x002fe20000000000 */
.L_x_67:
[----:B------:R-:W-:Y:S05]  /*8e10*/  BSYNC B0 ;  /* 0x0000000000007941 */ /* 0x000fea0003800000 */
.L_x_66:
[----:B------:R-:W-:Y:S01]  /*8e20*/  BSSY B0, `(.L_x_71) ;  /* 0x0000027000007945 */ /* 0x000fe20003800000 */
[----:B------:R-:W-:-:S03]  /*8e30*/  IMAD.MOV.U32 R8, RZ, RZ, RZ ;  /* 0x000000ffff087224 */ /* 0x000fc600078e00ff */
[----:B------:R-:W-:Y:S05]  /*8e40*/  @!P4 BRA `(.L_x_72) ;  /* 0x000000000090c947 */ /* 0x000fea0003800000 */
[----:B------:R-:W1:Y:S01]  /*8e50*/  S2R R5, SR_CgaCtaId ;  /* 0x0000000000057919 */ /* 0x000e620000008800 */
[----:B------:R-:W-:Y:S01]  /*8e60*/  MOV R4, 0x400 ;  /* 0x0000040000047802 */ /* 0x000fe20000000f00 */
[----:B------:R-:W-:-:S05]  /*8e70*/  IMAD.MOV.U32 R7, RZ, RZ, 0x1 ;  /* 0x00000001ff077424 */ /* 0x000fca00078e00ff */
[----:B------:R-:W-:Y:S02]  /*8e80*/  SHF.L.U32 R7, R7, 0x1f, RZ ;  /* 0x0000001f07077819 */ /* 0x000fe400000006ff */
[----:B-1----:R-:W-:-:S05]  /*8e90*/  LEA R5, R5, R4, 0x18 ;  /* 0x0000000405057211 */ /* 0x002fca00078ec0ff */
[----:B------:R-:W-:-:S04]  /*8ea0*/  IMAD R4, R2, 0x8, R5 ;  /* 0x0000000802047824 */ /* 0x000fc800078e0205 */
[----:B------:R-:W1:Y:S02]  /*8eb0*/  SYNCS.PHASECHK.TRANS64.TRYWAIT P0, [R4+URZ+0xc028], R7 ;  /* 0x00c02807040075a7 */ /* 0x000e64000800017f */
[----:B-1----:R-:W-:Y:S05]  /*8ec0*/  @!P0 BRA `(.L_x_73) ;  /* 0x0000000800d88947 */ /* 0x002fea0003800000 */
.L_x_97:
        /* <DEDUP_REMOVED lines=8> */
.L_x_74:
[----:B------:R-:W-:-:S04]  /*8f50*/  LOP3.LUT P0, RZ, R0, 0x1f, RZ, 0xc0, !PT ;  /* 0x0000001f00ff7812 */ /* 0x000fc8000780c0ff */
[----:B------:R-:W-:-:S13]  /*8f60*/  PLOP3.LUT P0, PT, P0, P2, PT, 0x2a, 0x0 ;  /* 0x000000000000781c */ /* 0x000fda0000704572 */
[----:B------:R-:W-:Y:S05]  /*8f70*/  @P0 BRA `(.L_x_75) ;  /* 0x0000000000040947 */ /* 0x000fea0003800000 */
[----:B------:R-:W-:Y:S01]  /*8f80*/  BPT.TRAP 0x1 ;  /* 0x000000040000795c */ /* 0x000fe20000300000 */
.L_x_75:
[----:B------:R-:W-:Y:S01]  /*8f90*/  IMAD R5, R2, 0x2000, R5 ;  /* 0x0000200002057824 */ /* 0x000fe200078e0205 */
[----:B------:R-:W-:Y:S01]  /*8fa0*/  R2UR UR17, R4 ;  /* 0x00000000041172ca */ /* 0x000fe200000e0000 */
[----:B------:R-:W-:Y:S01]  /*8fb0*/  ULDC.64 UR4, c[0x0][0x198] ;  /* 0x0000660000047ab9 */ /* 0x000fe20000000a00 */
[----:B------:R-:W-:Y:S01]  /*8fc0*/  UMOV UR8, 0x0 ;  /* 0x0000000000087882 */ /* 0x000fe20000000000 */
[----:B------:R-:W-:Y:S01]  /*8fd0*/  UIADD3 UR4, UP0, UR4, 0x2f0, URZ ;  /* 0x000002f004047890 */ /* 0x000fe2000ff1e03f */
[----:B------:R-:W-:Y:S01]  /*8fe0*/  R2UR UR16, R5 ;  /* 0x00000000051072ca */ /* 0x000fe200000e0000 */
[----:B------:R-:W-:Y:S01]  /*8ff0*/  UMOV UR9, 0x10000000 ;  /* 0x1000000000097882 */ /* 0x000fe20000000000 */
[----:B------:R-:W-:Y:S01]  /*9000*/  UMOV UR18, URZ ;  /* 0x0000003f00127c82 */ /* 0x000fe20008000000 */
[----:B------:R-:W-:Y:S01]  /*9010*/  UIADD3.X UR5, URZ, UR5, URZ, UP0, !UPT ;  /* 0x000000053f057290 */ /* 0x000fe200087fe43f */
[----:B------:R-:W-:Y:S01]  /*9020*/  VIADD R2, R2, 0x1 ;  /* 0x0000000102027836 */ /* 0x000fe20000000000 */
[----:B------:R-:W-:Y:S01]  /*9030*/  UMOV UR19, URZ ;  /* 0x0000003f00137c82 */ /* 0x000fe20008000000 */
[----:B------:R-:W-:-:S03]  /*9040*/  IMAD.MOV.U32 R8, RZ, RZ, 0x1 ;  /* 0x00000001ff087424 */ /* 0x000fc600078e00ff */
[----:B------:R-:W-:-:S04]  /*9050*/  UIADD3 UR17, UR17, 0xc000, URZ ;  /* 0x0000c00011117890 */ /* 0x000fc8000fffe03f */
[----:B------:R-:W-:-:S09]  /*9060*/  UIADD3 UR16, UR16, 0x2000, URZ ;  /* 0x0000200010107890 */ /* 0x000fd2000fffe03f */
[----:B------:R1:W-:Y:S02]  /*9070*/  UTMALDG.4D [UR16], [UR4], desc[UR8] ;  /* 0x00000810040075b4 */ /* 0x0003e40008019000 */
[----:B-1----:R-:W-:Y:S01]  /*9080*/  NOP ;  /* 0x0000000000007918 */ /* 0x002fe20000000000 */
.L_x_72:
[----:B------:R-:W-:Y:S05]  /*9090*/  BSYNC B0 ;  /* 0x0000000000007941 */ /* 0x000fea0003800000 */
.L_x_71:
[----:B------:R-:W-:-:S13]  /*90a0*/  ISETP.GE.AND P0, PT, R3, 0x81, PT ;  /* 0x000000810300780c */ /* 0x000fda0003f06270 */
[----:B------:R-:W-:Y:S05]  /*90b0*/  @!P0 EXIT ;  /* 0x000000000000894d */ /* 0x000fea0003800000 */
[----:B------:R-:W-:Y:S01]  /*90c0*/  VIADD R3, R3, 0x7f ;  /* 0x0000007f03037836 */ /* 0x000fe20000000000 */
[----:B------:R-:W-:Y:S01]  /*90d0*/  LOP3.LUT P0, RZ, R0, 0x1f, RZ, 0xc0, !PT ;  /* 0x0000001f00ff7812 */ /* 0x000fe2000780c0ff */
[----:B------:R-:W-:Y:S03]  /*90e0*/  BSSY B0, `(.L_x_76) ;  /* 0x000005a000007945 */ /* 0x000fe60003800000 */
[----:B------:R-:W-:Y:S02]  /*90f0*/  SHF.R.S32.HI R0, RZ, 0x1f, R3 ;  /* 0x0000001fff007819 */ /* 0x000fe40000011403 */
[----:B------:R-:W-:Y:S02]  /*9100*/  PLOP3.LUT P0, PT, P0, P2, PT, 0x2a, 0x0 ;  /* 0x000000000000781c */ /* 0x000fe40000704572 */
[----:B------:R-:W-:Y:S01]  /*9110*/  LEA.HI R0, R0, R3, RZ, 0x7 ;  /* 0x0000000300007211 */ /* 0x000fe200078f38ff */
[----:B------:R-:W-:-:S03]  /*9120*/  IMAD.U32 R3, RZ, RZ, UR6 ;  /* 0x00000006ff037e24 */ /* 0x000fc6000f8e00ff */
[----:B------:R-:W-:Y:S02]  /*9130*/  SHF.R.S32.HI R4, RZ, 0x7, R0 ;  /* 0x00000007ff047819 */ /* 0x000fe40000011400 */
[----:B------:R-:W-:Y:S01]  /*9140*/  LOP3.LUT R0, R3, 0x2, RZ, 0xfc, !PT ;  /* 0x0000000203007812 */ /* 0x000fe200078efcff */
[----:B------:R-:W-:Y:S02]  /*9150*/  IMAD.MOV.U32 R3, RZ, RZ, 0x1 ;  /* 0x00000001ff037424 */ /* 0x000fe400078e00ff */
[----:B------:R-:W-:-:S07]  /*9160*/  IMAD.SHL.U32 R4, R4, 0x2, RZ ;  /* 0x0000000204047824 */ /* 0x000fce00078e00ff */
.L_x_87:
[----:B------:R-:W-:Y:S04]  /*9170*/  BSSY B1, `(.L_x_77) ;  /* 0x0000025000017945 */ /* 0x000fe80003800000 */
[----:B------:R-:W-:Y:S05]  /*9180*/  @!P3 BRA `(.L_x_78) ;  /* 0x00000000008cb947 */ /* 0x000fea0003800000 */
[----:B------:R-:W1:Y:S01]  /*9190*/  S2R R6, SR_CgaCtaId ;  /* 0x0000000000067919 */ /* 0x000e620000008800 */
[----:B------:R-:W-:-:S04]  /*91a0*/  MOV R5, 0x400 ;  /* 0x0000040000057802 */ /* 0x000fc80000000f00 */
[----:B-1----:R-:W-:Y:S02]  /*91b0*/  LEA R7, R6, R5, 0x18 ;  /* 0x0000000506077211 */ /* 0x002fe400078ec0ff */
[----:B------:R-:W-:-:S03]  /*91c0*/  SHF.L.U32 R5, R3, 0x1f, RZ ;  /* 0x0000001f03057819 */ /* 0x000fc600000006ff */
[----:B------:R-:W-:-:S04]  /*91d0*/  IMAD R6, R2, 0x8, R7 ;  /* 0x0000000802067824 */ /* 0x000fc800078e0207 */
[----:B------:R-:W1:Y:S02]  /*91e0*/  SYNCS.PHASECHK.TRANS64.TRYWAIT P4, [R6+URZ+0xc028], R5 ;  /* 0x00c02805060075a7 */ /* 0x000e64000808017f */
[----:B-1----:R-:W-:Y:S05]  /*91f0*/  @!P4 BRA `(.L_x_79) ;  /* 0x000000080020c947 */ /* 0x002fea0003800000 */
.L_x_98:
[----:B-1----:R-:W-:-:S04]  /*9200*/  @P2 IMAD.MOV.U32 R5, RZ, RZ, 0x2000 ;  /* 0x00002000ff052424 */ /* 0x002fc800078e00ff */
[----:B------:R1:W-:Y:S02]  /*9210*/  @P2 SYNCS.ARRIVE.TRANS64 RZ, [R6+URZ+0xc000], R5 ;  /* 0x00c0000506ff29a7 */ /* 0x0003e4000800003f */
[----:B-1----:R-:W-:-:S04]  /*9220*/  PRMT R5, R0, 0x9910, RZ ;  /* 0x0000991000057816 */ /* 0x002fc800000000ff */
[----:B------:R-:W-:-:S13]  /*9230*/  ISETP.NE.AND P4, PT, R5, 0x2, PT ;  /* 0x000000020500780c */ /* 0x000fda0003f85270 */
[----:B------:R-:W-:Y:S05]  /*9240*/  @P4 BRA `(.L_x_80) ;  /* 0x0000000000044947 */ /* 0x000fea0003800000 */
[----:B------:R-:W-:Y:S01]  /*9250*/  BPT.TRAP 0x1 ;  /* 0x000000040000795c */ /* 0x000fe20000300000 */
.L_x_80:
[----:B------:R-:W-:Y:S05]  /*9260*/  @P0 BRA `(.L_x_81) ;  /* 0x0000000000040947 */ /* 0x000fea0003800000 */
[----:B------:R-:W-:Y:S01]  /*9270*/  BPT.TRAP 0x1 ;  /* 0x000000040000795c */ /* 0x000fe20000300000 */
.L_x_81:
[----:B------:R-:W-:Y:S01]  /*9280*/  IMAD R7, R2, 0x2000, R7 ;  /* 0x0000200002077824 */ /* 0x000fe200078e0207 */
[----:B------:R-:W-:Y:S01]  /*9290*/  R2UR UR17, R6 ;  /* 0x00000000061172ca */ /* 0x000fe200000e0000 */
[----:B------:R-:W-:Y:S01]  /*92a0*/  ULDC.64 UR4, c[0x0][0x198] ;  /* 0x0000660000047ab9 */ /* 0x000fe20000000a00 */
[----:B------:R-:W-:Y:S01]  /*92b0*/  R2UR UR19, R8 ;  /* 0x00000000081372ca */ /* 0x000fe200000e0000 */
[----:B------:R-:W-:Y:S01]  /*92c0*/  UIADD3 UR4, UP0, UR4, 0x1f0, URZ ;  /* 0x000001f004047890 */ /* 0x000fe2000ff1e03f */
[----:B------:R-:W-:Y:S01]  /*92d0*/  R2UR UR16, R7 ;  /* 0x00000000071072ca */ /* 0x000fe200000e0000 */
[----:B------:R-:W-:Y:S01]  /*92e0*/  UMOV UR8, 0x0 ;  /* 0x0000000000087882 */ /* 0x000fe20000000000 */
[----:B------:R-:W-:Y:S01]  /*92f0*/  UMOV UR9, 0x10000000 ;  /* 0x1000000000097882 */ /* 0x000fe20000000000 */
[----:B------:R-:W-:Y:S01]  /*9300*/  UIADD3.X UR5, URZ, UR5, URZ, UP0, !UPT ;  /* 0x000000053f057290 */ /* 0x000fe200087fe43f */
[----:B------:R-:W-:Y:S01]  /*9310*/  VIADD R5, R2, 0x1 ;  /* 0x0000000102057836 */ /* 0x000fe20000000000 */
[----:B------:R-:W-:-:S04]  /*9320*/  UMOV UR18, URZ ;  /* 0x0000003f00127c82 */ /* 0x000fc80008000000 */
[----:B------:R-:W-:Y:S01]  /*9330*/  UIADD3 UR17, UR17, 0xc000, URZ ;  /* 0x0000c00011117890 */ /* 0x000fe2000fffe03f */
[----:B------:R-:W-:Y:S01]  /*9340*/  ISETP.NE.AND P4, PT, R5, 0x5, PT ;  /* 0x000000050500780c */ /* 0x000fe20003f85270 */
[----:B------:R-:W-:Y:S02]  /*9350*/  USHF.L.U32 UR19, UR19, 0x7, URZ ;  /* 0x0000000713137899 */ /* 0x000fe4000800063f */
[----:B------:R-:W-:Y:S01]  /*9360*/  UIADD3 UR16, UR16, 0x2000, URZ ;  /* 0x0000200010107890 */ /* 0x000fe2000fffe03f */
[----:B------:R-:W-:-:S04]  /*9370*/  SEL R2, RZ, 0x1, P4 ;  /* 0x00000001ff027807 */ /* 0x000fc80002000000 */
[----:B------:R-:W-:Y:S02]  /*9380*/  LOP3.LUT R3, R3, R2, RZ, 0x3c, !PT ;  /* 0x0000000203037212 */ /* 0x000fe400078e3cff */
[----:B------:R-:W-:Y:S02]  /*9390*/  SEL R2, R5, RZ, P4 ;  /* 0x000000ff05027207 */ /* 0x000fe40002000000 */
[----:B------:R1:W-:Y:S02]  /*93a0*/  UTMALDG.4D [UR16], [UR4], desc[UR8] ;  /* 0x00000810040075b4 */ /* 0x0003e40008019000 */
[----:B-1----:R-:W-:-:S03]  /*93b0*/  NOP ;  /* 0x0000000000007918 */ /* 0x002fc60000000000 */
.L_x_78:
[----:B------:R-:W-:Y:S05]  /*93c0*/  BSYNC B1 ;  /* 0x0000000000017941 */ /* 0x000fea0003800000 */
.L_x_77:
[----:B------:R-:W-:Y:S01]  /*93d0*/  ISETP.LT.OR P4, PT, R4, 0x4, !P3 ;  /* 0x000000040400780c */ /* 0x000fe20005f81670 */
[----:B------:R-:W-:-:S12]  /*93e0*/  BSSY B1, `(.L_x_82) ;  /* 0x0000026000017945 */ /* 0x000fd80003800000 */
[----:B------:R-:W-:Y:S05]  /*93f0*/  @P4 BRA `(.L_x_83) ;  /* 0x0000000000904947 */ /* 0x000fea0003800000 */
[----:B------:R-:W1:Y:S01]  /*9400*/  S2R R6, SR_CgaCtaId ;  /* 0x0000000000067919 */ /* 0x000e620000008800 */
[----:B------:R-:W-:Y:S02]  /*9410*/  MOV R5, 0x400 ;  /* 0x0000040000057802 */ /* 0x000fe40000000f00 */
[----:B------:R-:W-:Y:S02]  /*9420*/  SHF.L.U32 R7, R3, 0x1f, RZ ;  /* 0x0000001f03077819 */ /* 0x000fe400000006ff */
[----:B-1----:R-:W-:-:S05]  /*9430*/  LEA R5, R6, R5, 0x18 ;  /* 0x0000000506057211 */ /* 0x002fca00078ec0ff */
[----:B------:R-:W-:-:S04]  /*9440*/  IMAD R6, R2, 0x8, R5 ;  /* 0x0000000802067824 */ /* 0x000fc800078e0205 */
[----:B------:R-:W1:Y:S02]  /*9450*/  SYNCS.PHASECHK.TRANS64.TRYWAIT P4, [R6+URZ+0xc028], R7 ;  /* 0x00c02807060075a7 */ /* 0x000e64000808017f */
[----:B-1----:R-:W-:Y:S05]  /*9460*/  @!P4 BRA `(.L_x_84) ;  /* 0x000000040098c947 */ /* 0x002fea0003800000 */
.L_x_99:
[----:B-1----:R-:W-:-:S04]  /*9470*/  @P1 IMAD.MOV.U32 R7, RZ, RZ, 0x2000 ;  /* 0x00002000ff071424 */ /* 0x002fc800078e00ff */
[----:B------:R1:W-:Y:S02]  /*9480*/  @P1 SYNCS.ARRIVE.TRANS64 RZ, [R6+URZ+0xc000], R7 ;  /* 0x00c0000706ff19a7 */ /* 0x0003e4000800003f */
[----:B-1----:R-:W-:-:S04]  /*9490*/  PRMT R7, R0, 0x9910, RZ ;  /* 0x0000991000077816 */ /* 0x002fc800000000ff */
[----:B------:R-:W-:-:S13]  /*94a0*/  ISETP.NE.AND P4, PT, R7, 0x2, PT ;  /* 0x000000020700780c */ /* 0x000fda0003f85270 */
[----:B------:R-:W-:Y:S05]  /*94b0*/  @P4 BRA `(.L_x_85) ;  /* 0x0000000000044947 */ /* 0x000fea0003800000 */
[----:B------:R-:W-:Y:S01]  /*94c0*/  BPT.TRAP 0x1 ;  /* 0x000000040000795c */ /* 0x000fe20000300000 */
.L_x_85:
[----:B------:R-:W-:Y:S05]  /*94d0*/  @P0 BRA `(.L_x_86) ;  /* 0x0000000000040947 */ /* 0x000fea0003800000 */
[----:B------:R-:W-:Y:S01]  /*94e0*/  BPT.TRAP 0x1 ;  /* 0x000000040000795c */ /* 0x000fe20000300000 */
.L_x_86:
        /* <DEDUP_REMOVED lines=10> */
[----:B------:R-:W-:Y:S01]  /*9590*/  UMOV UR19, URZ ;  /* 0x0000003f00137c82 */ /* 0x000fe20008000000 */
[----:B------:R-:W-:-:S03]  /*95a0*/  VIADD R8, R8, 0x1 ;  /* 0x0000000108087836 */ /* 0x000fc60000000000 */
[----:B------:R-:W-:Y:S01]  /*95b0*/  UIADD3 UR17, UR17, 0xc000, URZ ;  /* 0x0000c00011117890 */ /* 0x000fe2000fffe03f */
[C---:B------:R-:W-:Y:S01]  /*95c0*/  ISETP.NE.AND P4, PT, R2.reuse, 0x5, PT ;  /* 0x000000050200780c */ /* 0x040fe20003f85270 */
[----:B------:R-:W-:Y:S02]  /*95d0*/  USHF.L.U32 UR18, UR18, 0x7, URZ ;  /* 0x0000000712127899 */ /* 0x000fe4000800063f */
[----:B------:R-:W-:Y:S01]  /*95e0*/  UIADD3 UR16, UR16, 0x2000, URZ ;  /* 0x0000200010107890 */ /* 0x000fe2000fffe03f */
[----:B------:R-:W-:Y:S02]  /*95f0*/  SEL R6, RZ, 0x1, P4 ;  /* 0x00000001ff067807 */ /* 0x000fe40002000000 */
[----:B------:R-:W-:Y:S02]  /*9600*/  SEL R2, R2, RZ, P4 ;  /* 0x000000ff02027207 */ /* 0x000fe40002000000 */
[----:B------:R-:W-:-:S04]  /*9610*/  LOP3.LUT R3, R3, R6, RZ, 0x3c, !PT ;  /* 0x0000000603037212 */ /* 0x000fc800078e3cff */
[----:B------:R1:W-:Y:S02]  /*9620*/  UTMALDG.4D [UR16], [UR4], desc[UR8] ;  /* 0x00000810040075b4 */ /* 0x0003e40008019000 */
[----:B-1----:R-:W-:Y:S01]  /*9630*/  NOP ;  /* 0x0000000000007918 */ /* 0x002fe20000000000 */
.L_x_83:
[----:B------:R-:W-:Y:S05]  /*9640*/  BSYNC B1 ;  /* 0x0000000000017941 */ /* 0x000fea0003800000 */
.L_x_82:
[C---:B------:R-:W-:Y:S01]  /*9650*/  ISETP.GT.AND P4, PT, R4.reuse, 0x4, PT ;  /* 0x000000040400780c */ /* 0x040fe20003f84270 */
[----:B------:R-:W-:-:S12]  /*9660*/  VIADD R4, R4, 0xfffffffe ;  /* 0xfffffffe04047836 */ /* 0x000fd80000000000 */
[----:B------:R-:W-:Y:S05]  /*9670*/  @P4 BRA `(.L_x_87) ;  /* 0xfffffff800bc4947 */ /* 0x000fea000383ffff */
[----:B------:R-:W-:Y:S05]  /*9680*/  BSYNC B0 ;  /* 0x0000000000007941 */ /* 0x000fea0003800000 */
.L_x_76:
[----:B------:R-:W-:Y:S05]  /*9690*/  EXIT ;  /* 0x000000000000794d */ /* 0x000fea0003800000 */
.L_x_15:
[----:B--2---:R-:W-:-:S04]  /*96a0*/  IMAD.U32 R3, RZ, RZ, UR7 ;  /* 0x00000007ff037e24 */ /* 0x004fc8000f8e00ff */
[----:B------:R2:W3:Y:S03]  /*96b0*/  SYNCS.PHASECHK.TRANS64.TRYWAIT P1, [R3+URZ+0xc050], R2 ;  /* 0x00c05002030075a7 */ /* 0x0004e6000802017f */
[----:B---3--:R-:W-:Y:S05]  /*96c0*/  @!P1 NANOSLEEP.SYNCS 0x989680 ;  /* 0x009896800000995d */ /* 0x008fea0003900000 */
[----:B------:R-:W3:Y:S02]  /*96d0*/  @!P1 SYNCS.PHASECHK.TRANS64 P1, [R3+URZ+0xc050], R2 ;  /* 0x00c05002030095a7 */ /* 0x000ee4000802007f */
[----:B---3--:R-:W-:Y:S05]  /*96e0*/  @!P1 BRA `(.L_x_15) ;  /* 0xfffffffc00ec9947 */ /* 0x008fea000383ffff */
[----:B------:R-:W-:Y:S05]  /*96f0*/  BRA `(.L_x_88) ;  /* 0xffffff7400847947 */ /* 0x000fea000383ffff */
.L_x_17:
[----:B--2---:R-:W-:-:S04]  /*9700*/  IMAD.U32 R3, RZ, RZ, UR37 ;  /* 0x00000025ff037e24 */ /* 0x004fc8000f8e00ff */
[----:B------:R2:W3:Y:S03]  /*9710*/  SYNCS.PHASECHK.TRANS64.TRYWAIT P1, [R3+URZ+0xc000], R2 ;  /* 0x00c00002030075a7 */ /* 0x0004e6000802017f */
[----:B---3--:R-:W-:Y:S05]  /*9720*/  @!P1 NANOSLEEP.SYNCS 0x989680 ;  /* 0x009896800000995d */ /* 0x008fea0003900000 */
[----:B------:R-:W3:Y:S02]  /*9730*/  @!P1 SYNCS.PHASECHK.TRANS64 P1, [R3+URZ+0xc000], R2 ;  /* 0x00c00002030095a7 */ /* 0x000ee4000802007f */
[----:B---3--:R-:W-:Y:S05]  /*9740*/  @!P1 BRA `(.L_x_17) ;  /* 0xfffffffc00ec9947 */ /* 0x008fea000383ffff */
[----:B------:R-:W-:Y:S05]  /*9750*/  BRA `(.L_x_89) ;  /* 0xffffff7400807947 */ /* 0x000fea000383ffff */
.L_x_18:
[----:B--2---:R-:W-:-:S04]  /*9760*/  IMAD.U32 R4, RZ, RZ, UR10 ;  /* 0x0000000aff047e24 */ /* 0x004fc8000f8e00ff */
[----:B------:R2:W3:Y:S03]  /*9770*/  SYNCS.PHASECHK.TRANS64.TRYWAIT P1, [R4+URZ], R3 ;  /* 0x00000003040075a7 */ /* 0x0004e6000802017f */
[----:B---3--:R-:W-:Y:S05]  /*9780*/  @!P1 NANOSLEEP.SYNCS 0x989680 ;  /* 0x009896800000995d */ /* 0x008fea0003900000 */
[----:B------:R-:W3:Y:S02]  /*9790*/  @!P1 SYNCS.PHASECHK.TRANS64 P1, [R4+URZ], R3 ;  /* 0x00000003040095a7 */ /* 0x000ee4000802007f */
[----:B---3--:R-:W-:Y:S05]  /*97a0*/  @!P1 BRA `(.L_x_18) ;  /* 0xfffffffc00ec9947 */ /* 0x008fea000383ffff */
[----:B------:R-:W-:Y:S05]  /*97b0*/  BRA `(.L_x_90) ;  /* 0xffffff74008c7947 */ /* 0x000fea000383ffff */
.L_x_20:
[----:B--2---:R-:W-:-:S04]  /*97c0*/  IMAD.U32 R11, RZ, RZ, UR37 ;  /* 0x00000025ff0b7e24 */ /* 0x004fc8000f8e00ff */
[----:B------:R2:W4:Y:S03]  /*97d0*/  SYNCS.PHASECHK.TRANS64.TRYWAIT P1, [R11+URZ+0xc008], R2 ;  /* 0x00c008020b0075a7 */ /* 0x000526000802017f */
[----:B----4-:R-:W-:Y:S05]  /*97e0*/  @!P1 NANOSLEEP.SYNCS 0x989680 ;  /* 0x009896800000995d */ /* 0x010fea0003900000 */
[----:B------:R-:W4:Y:S02]  /*97f0*/  @!P1 SYNCS.PHASECHK.TRANS64 P1, [R11+URZ+0xc008], R2 ;  /* 0x00c008020b0095a7 */ /* 0x000f24000802007f */
[----:B----4-:R-:W-:Y:S05]  /*9800*/  @!P1 BRA `(.L_x_20) ;  /* 0xfffffffc00ec9947 */ /* 0x010fea000383ffff */
[----:B------:R-:W-:Y:S05]  /*9810*/  BRA `(.L_x_91) ;  /* 0xffffffa000d87947 */ /* 0x000fea000383ffff */
.L_x_25:
[----:B-1----:R-:W-:-:S04]  /*9820*/  IMAD.U32 R4, RZ, RZ, UR6 ;  /* 0x00000006ff047e24 */ /* 0x002fc8000f8e00ff */
[----:B------:R1:W2:Y:S03]  /*9830*/  SYNCS.PHASECHK.TRANS64.TRYWAIT P2, [R4+URZ+0xc000], R3 ;  /* 0x00c00003040075a7 */ /* 0x0002a6000804017f */
[----:B--2---:R-:W-:Y:S05]  /*9840*/  @!P2 NANOSLEEP.SYNCS 0x989680 ;  /* 0x009896800000a95d */ /* 0x004fea0003900000 */
[----:B------:R-:W2:Y:S02]  /*9850*/  @!P2 SYNCS.PHASECHK.TRANS64 P2, [R4+URZ+0xc000], R3 ;  /* 0x00c000030400a5a7 */ /* 0x000ea4000804007f */
[----:B--2---:R-:W-:Y:S05]  /*9860*/  @!P2 BRA `(.L_x_25) ;  /* 0xfffffffc00eca947 */ /* 0x004fea000383ffff */
[----:B------:R-:W-:Y:S05]  /*9870*/  BRA `(.L_x_92) ;  /* 0xffffffa400c07947 */ /* 0x000fea000383ffff */
.L_x_29:
[----:B-1----:R-:W-:-:S04]  /*9880*/  IMAD.U32 R12, RZ, RZ, UR6 ;  /* 0x00000006ff0c7e24 */ /* 0x002fc8000f8e00ff */
[----:B------:R1:W2:Y:S03]  /*9890*/  SYNCS.PHASECHK.TRANS64.TRYWAIT P2, [R12+URZ+0xc000], R23 ;  /* 0x00c000170c0075a7 */ /* 0x0002a6000804017f */
[----:B--2---:R-:W-:Y:S05]  /*98a0*/  @!P2 NANOSLEEP.SYNCS 0x989680 ;  /* 0x009896800000a95d */ /* 0x004fea0003900000 */
[----:B------:R-:W2:Y:S02]  /*98b0*/  @!P2 SYNCS.PHASECHK.TRANS64 P2, [R12+URZ+0xc000], R23 ;  /* 0x00c000170c00a5a7 */ /* 0x000ea4000804007f */
[----:B--2---:R-:W-:Y:S05]  /*98c0*/  @!P2 BRA `(.L_x_29) ;  /* 0xfffffffc00eca947 */ /* 0x004fea000383ffff */
[----:B------:R-:W-:Y:S05]  /*98d0*/  BRA `(.L_x_28) ;  /* 0xffffffd400747947 */ /* 0x000fea000383ffff */
.L_x_45:
[----:B--2---:R-:W-:-:S04]  /*98e0*/  IMAD.U32 R3, RZ, RZ, UR4 ;  /* 0x00000004ff037e24 */ /* 0x004fc8000f8e00ff */
[----:B------:R2:W3:Y:S03]  /*98f0*/  SYNCS.PHASECHK.TRANS64.TRYWAIT P0, [R3+URZ+0xc098], R0 ;  /* 0x00c09800030075a7 */ /* 0x0004e6000800017f */
[----:B---3--:R-:W-:Y:S05]  /*9900*/  @!P0 NANOSLEEP.SYNCS 0x989680 ;  /* 0x009896800000895d */ /* 0x008fea0003900000 */
[----:B------:R-:W3:Y:S02]  /*9910*/  @!P0 SYNCS.PHASECHK.TRANS64 P0, [R3+URZ+0xc098], R0 ;  /* 0x00c09800030085a7 */ /* 0x000ee4000800007f */
[----:B---3--:R-:W-:Y:S05]  /*9920*/  @!P0 BRA `(.L_x_45) ;  /* 0xfffffffc00ec8947 */ /* 0x008fea000383ffff */
[----:B------:R-:W-:Y:S05]  /*9930*/  BRA `(.L_x_93) ;  /* 0xffffffdc00e47947 */ /* 0x000fea000383ffff */
.L_x_58:
[----:B--2---:R2:W4:Y:S02]  /*9940*/  SYNCS.PHASECHK.TRANS64.TRYWAIT P0, [R4+URZ+0xc060], R3 ;  /* 0x00c06003040075a7 */ /* 0x004524000800017f */
[----:B----4-:R-:W-:Y:S05]  /*9950*/  @!P0 NANOSLEEP.SYNCS 0x989680 ;  /* 0x009896800000895d */ /* 0x010fea0003900000 */
[----:B------:R-:W4:Y:S02]  /*9960*/  @!P0 SYNCS.PHASECHK.TRANS64 P0, [R4+URZ+0xc060], R3 ;  /* 0x00c06003040085a7 */ /* 0x000f24000800007f */
[----:B----4-:R-:W-:Y:S05]  /*9970*/  @!P0 BRA `(.L_x_58) ;  /* 0xfffffffc00f08947 */ /* 0x010fea000383ffff */
[----:B------:R-:W-:Y:S05]  /*9980*/  BRA `(.L_x_94) ;  /* 0xffffffec008c7947 */ /* 0x000fea000383ffff */
.L_x_63:
[----:B-1----:R1:W2:Y:S02]  /*9990*/  SYNCS.PHASECHK.TRANS64.TRYWAIT P0, [R5+URZ+0xc028], R2 ;  /* 0x00c02802050075a7 */ /* 0x0022a4000800017f */
[----:B--2---:R-:W-:Y:S05]  /*99a0*/  @!P0 NANOSLEEP.SYNCS 0x989680 ;  /* 0x009896800000895d */ /* 0x004fea0003900000 */
[----:B------:R-:W2:Y:S02]  /*99b0*/  @!P0 SYNCS.PHASECHK.TRANS64 P0, [R5+URZ+0xc028], R2 ;  /* 0x00c02802050085a7 */ /* 0x000ea4000800007f */
[----:B--2---:R-:W-:Y:S05]  /*99c0*/  @!P0 BRA `(.L_x_63) ;  /* 0xfffffffc00f08947 */ /* 0x004fea000383ffff */
[----:B------:R-:W-:Y:S05]  /*99d0*/  BRA `(.L_x_95) ;  /* 0xfffffff000107947 */ /* 0x000fea000383ffff */
.L_x_68:
[----:B-1----:R1:W2:Y:S02]  /*99e0*/  SYNCS.PHASECHK.TRANS64.TRYWAIT P0, [R5+URZ+0xc060], R6 ;  /* 0x00c06006050075a7 */ /* 0x0022a4000800017f */
[----:B--2---:R-:W-:Y:S05]  /*99f0*/  @!P0 NANOSLEEP.SYNCS 0x989680 ;  /* 0x009896800000895d */ /* 0x004fea0003900000 */
[----:B------:R-:W2:Y:S02]  /*9a00*/  @!P0 SYNCS.PHASECHK.TRANS64 P0, [R5+URZ+0xc060], R6 ;  /* 0x00c06006050085a7 */ /* 0x000ea4000800007f */
[----:B--2---:R-:W-:Y:S05]  /*9a10*/  @!P0 BRA `(.L_x_68) ;  /* 0xfffffffc00f08947 */ /* 0x004fea000383ffff */
[----:B------:R-:W-:Y:S05]  /*9a20*/  BRA `(.L_x_96) ;  /* 0xfffffff0008c7947 */ /* 0x000fea000383ffff */
.L_x_73:
[----:B-1----:R1:W2:Y:S02]  /*9a30*/  SYNCS.PHASECHK.TRANS64.TRYWAIT P0, [R4+URZ+0xc028], R7 ;  /* 0x00c02807040075a7 */ /* 0x0022a4000800017f */
[----:B--2---:R-:W-:Y:S05]  /*9a40*/  @!P0 NANOSLEEP.SYNCS 0x989680 ;  /* 0x009896800000895d */ /* 0x004fea0003900000 */
[----:B------:R-:W2:Y:S02]  /*9a50*/  @!P0 SYNCS.PHASECHK.TRANS64 P0, [R4+URZ+0xc028], R7 ;  /* 0x00c02807040085a7 */ /* 0x000ea4000800007f */
[----:B--2---:R-:W-:Y:S05]  /*9a60*/  @!P0 BRA `(.L_x_73) ;  /* 0xfffffffc00f08947 */ /* 0x004fea000383ffff */
[----:B------:R-:W-:Y:S05]  /*9a70*/  BRA `(.L_x_97) ;  /* 0xfffffff400147947 */ /* 0x000fea000383ffff */
.L_x_79:
[----:B-1----:R1:W2:Y:S02]  /*9a80*/  SYNCS.PHASECHK.TRANS64.TRYWAIT P4, [R6+URZ+0xc028], R5 ;  /* 0x00c02805060075a7 */ /* 0x0022a4000808017f */
[----:B--2---:R-:W-:Y:S05]  /*9a90*/  @!P4 NANOSLEEP.SYNCS 0x989680 ;  /* 0x009896800000c95d */ /* 0x004fea0003900000 */
[----:B------:R-:W2:Y:S02]  /*9aa0*/  @!P4 SYNCS.PHASECHK.TRANS64 P4, [R6+URZ+0xc028], R5 ;  /* 0x00c028050600c5a7 */ /* 0x000ea4000808007f */
[----:B--2---:R-:W-:Y:S05]  /*9ab0*/  @!P4 BRA `(.L_x_79) ;  /* 0xfffffffc00f0c947 */ /* 0x004fea000383ffff */
[----:B------:R-:W-:Y:S05]  /*9ac0*/  BRA `(.L_x_98) ;  /* 0xfffffff400cc7947 */ /* 0x000fea000383ffff */
.L_x_84:
[----:B-1----:R1:W2:Y:S02]  /*9ad0*/  SYNCS.PHASECHK.TRANS64.TRYWAIT P4, [R6+URZ+0xc028], R7 ;  /* 0x00c02807060075a7 */ /* 0x0022a4000808017f */
[----:B--2---:R-:W-:Y:S05]  /*9ae0*/  @!P4 NANOSLEEP.SYNCS 0x989680 ;  /* 0x009896800000c95d */ /* 0x004fea0003900000 */
[----:B------:R-:W2:Y:S02]  /*9af0*/  @!P4 SYNCS.PHASECHK.TRANS64 P4, [R6+URZ+0xc028], R7 ;  /* 0x00c028070600c5a7 */ /* 0x000ea4000808007f */
[----:B--2---:R-:W-:Y:S05]  /*9b00*/  @!P4 BRA `(.L_x_84) ;  /* 0xfffffffc00f0c947 */ /* 0x004fea000383ffff */
[----:B------:R-:W-:Y:S05]  /*9b10*/  BRA `(.L_x_99) ;  /* 0xfffffff800547947 */ /* 0x000fea000383ffff */
        .weak           $__internal_0_$__cuda_sm20_rcp_rn_f32_slowpath
        .type           $__internal_0_$__cuda_sm20_rcp_rn_f32_slowpath,@function
        .size           $__internal_0_$__cuda_sm20_rcp_rn_f32_slowpath,(.L_x_105 - $__internal_0_$__cuda_sm20_rcp_rn_f32_slowpath)
$__internal_0_$__cuda_sm20_rcp_rn_f32_slowpath:
[----:B------:R-:W-:Y:S01]  /*9b20*/  IMAD.SHL.U32 R0, R2, 0x2, RZ ;  /* 0x0000000202007824 */ /* 0x000fe200078e00ff */
[----:B------:R-:W-:Y:S04]  /*9b30*/  BSSY B2, `(.L_x_100) ;  /* 0x0000030000027945 */ /* 0x000fe80003800000 */
[----:B------:R-:W-:-:S04]  /*9b40*/  SHF.R.U32.HI R16, RZ, 0x18, R0 ;  /* 0x00000018ff107819 */ /* 0x000fc80000011600 */
[----:B------:R-:W-:-:S13]  /*9b50*/  ISETP.NE.U32.AND P0, PT, R16, RZ, PT ;  /* 0x000000ff1000720c */ /* 0x000fda0003f05070 */
[----:B------:R-:W-:Y:S05]  /*9b60*/  @P0 BRA `(.L_x_101) ;  /* 0x0000000000280947 */ /* 0x000fea0003800000 */
[----:B------:R-:W-:-:S05]  /*9b70*/  IMAD.SHL.U32 R0, R2, 0x2, RZ ;  /* 0x0000000202007824 */ /* 0x000fca00078e00ff */
[----:B------:R-:W-:-:S13]  /*9b80*/  ISETP.NE.AND P0, PT, R0, RZ, PT ;  /* 0x000000ff0000720c */ /* 0x000fda0003f05270 */
[----:B------:R-:W-:Y:S01]  /*9b90*/  @P0 FFMA R6, R2, 1.84467440737095516160e+19, RZ ;  /* 0x5f80000002060823 */ /* 0x000fe200000000ff */
[----:B------:R-:W-:Y:S08]  /*9ba0*/  @!P0 MUFU.RCP R5, R2 ;  /* 0x0000000200058308 */ /* 0x000ff00000001000 */
[----:B------:R-:W1:Y:S02]  /*9bb0*/  @P0 MUFU.RCP R7, R6 ;  /* 0x0000000600070308 */ /* 0x000e640000001000 */
[----:B-1----:R-:W-:-:S04]  /*9bc0*/  @P0 FFMA R0, R6, R7, -1 ;  /* 0xbf80000006000423 */ /* 0x002fc80000000007 */
[----:B------:R-:W-:-:S04]  /*9bd0*/  @P0 FADD.FTZ R0, -R0, -RZ ;  /* 0x800000ff00000221 */ /* 0x000fc80000010100 */
[----:B------:R-:W-:-:S04]  /*9be0*/  @P0 FFMA R0, R7, R0, R7 ;  /* 0x0000000007000223 */ /* 0x000fc80000000007 */
[----:B------:R-:W-:Y:S01]  /*9bf0*/  @P0 FFMA R5, R0, 1.84467440737095516160e+19, RZ ;  /* 0x5f80000000050823 */ /* 0x000fe200000000ff */
[----:B------:R-:W-:Y:S06]  /*9c00*/  BRA `(.L_x_102) ;  /* 0x0000000000887947 */ /* 0x000fec0003800000 */
.L_x_101:
[----:B------:R-:W-:-:S05]  /*9c10*/  VIADD R17, R16, 0xffffff03 ;  /* 0xffffff0310117836 */ /* 0x000fca0000000000 */
[----:B------:R-:W-:-:S13]  /*9c20*/  ISETP.GT.U32.AND P0, PT, R17, 0x1, PT ;  /* 0x000000011100780c */ /* 0x000fda0003f04070 */
[----:B------:R-:W-:Y:S05]  /*9c30*/  @P0 BRA `(.L_x_103) ;  /* 0x0000000000780947 */ /* 0x000fea0003800000 */
[----:B------:R-:W-:Y:S01]  /*9c40*/  LOP3.LUT R0, R2, 0x7fffff, RZ, 0xc0, !PT ;  /* 0x007fffff02007812 */ /* 0x000fe200078ec0ff */
[----:B------:R-:W-:-:S03]  /*9c50*/  IMAD.MOV.U32 R12, RZ, RZ, 0x3 ;  /* 0x00000003ff0c7424 */ /* 0x000fc600078e00ff */
[----:B------:R-:W-:Y:S02]  /*9c60*/  LOP3.LUT R0, R0, 0x3f800000, RZ, 0xfc, !PT ;  /* 0x3f80000000007812 */ /* 0x000fe400078efcff */
[----:B------:R-:W-:Y:S02]  /*9c70*/  SHF.L.U32 R12, R12, R17, RZ ;  /* 0x000000110c0c7219 */ /* 0x000fe400000006ff */
[----:B------:R-:W1:Y:S02]  /*9c80*/  MUFU.RCP R5, R0 ;  /* 0x0000000000057308 */ /* 0x000e640000001000 */
[----:B-1----:R-:W-:-:S04]  /*9c90*/  FFMA R6, R0, R5, -1 ;  /* 0xbf80000000067423 */ /* 0x002fc80000000005 */
[----:B------:R-:W-:-:S04]  /*9ca0*/  FADD.FTZ R6, -R6, -RZ ;  /* 0x800000ff06067221 */ /* 0x000fc80000010100 */
[CCC-:B------:R-:W-:Y:S01]  /*9cb0*/  FFMA.RM R7, R5.reuse, R6.reuse, R5.reuse ;  /* 0x0000000605077223 */ /* 0x1c0fe20000004005 */
[----:B------:R-:W-:-:S04]  /*9cc0*/  FFMA.RP R6, R5, R6, R5 ;  /* 0x0000000605067223 */ /* 0x000fc80000008005 */
[C---:B------:R-:W-:Y:S02]  /*9cd0*/  LOP3.LUT R5, R7.reuse, 0x7fffff, RZ, 0xc0, !PT ;  /* 0x007fffff07057812 */ /* 0x040fe400078ec0ff */
[----:B------:R-:W-:Y:S02]  /*9ce0*/  FSETP.NEU.FTZ.AND P0, PT, R7, R6, PT ;  /* 0x000000060700720b */ /* 0x000fe40003f1d000 */
[----:B------:R-:W-:Y:S02]  /*9cf0*/  LOP3.LUT R5, R5, 0x800000, RZ, 0xfc, !PT ;  /* 0x0080000005057812 */ /* 0x000fe400078efcff */
[----:B------:R-:W-:Y:S02]  /*9d00*/  SEL R6, RZ, 0xffffffff, !P0 ;  /* 0xffffffffff067807 */ /* 0x000fe40004000000 */
[----:B------:R-:W-:-:S03]  /*9d10*/  LOP3.LUT R12, R12, R5, RZ, 0xc0, !PT ;  /* 0x000000050c0c7212 */ /* 0x000fc600078ec0ff */
[----:B------:R-:W-:Y:S01]  /*9d20*/  IMAD.MOV R6, RZ, RZ, -R6 ;  /* 0x000000ffff067224 */ /* 0x000fe200078e0a06 */
[----:B------:R-:W-:-:S04]  /*9d30*/  SHF.R.U32.HI R12, RZ, R17, R12 ;  /* 0x00000011ff0c7219 */ /* 0x000fc8000001160c */
[----:B------:R-:W-:Y:S02]  /*9d40*/  LOP3.LUT P1, RZ, R6, R17, R5, 0xf8, !PT ;  /* 0x0000001106ff7212 */ /* 0x000fe4000782f805 */
[C---:B------:R-:W-:Y:S02]  /*9d50*/  LOP3.LUT P0, RZ, R12.reuse, 0x1, RZ, 0xc0, !PT ;  /* 0x000000010cff7812 */ /* 0x040fe4000780c0ff */
[----:B------:R-:W-:-:S04]  /*9d60*/  LOP3.LUT P2, RZ, R12, 0x2, RZ, 0xc0, !PT ;  /* 0x000000020cff7812 */ /* 0x000fc8000784c0ff */
[----:B------:R-:W-:Y:S02]  /*9d70*/  PLOP3.LUT P0, PT, P0, P1, P2, 0xe0, 0x0 ;  /* 0x000000000000781c */ /* 0x000fe40000703c20 */
[----:B------:R-:W-:Y:S02]  /*9d80*/  LOP3.LUT P1, RZ, R2, 0x7fffff, RZ, 0xc0, !PT ;  /* 0x007fffff02ff7812 */ /* 0x000fe4000782c0ff */
[----:B------:R-:W-:-:S05]  /*9d90*/  SEL R0, RZ, 0x1, !P0 ;  /* 0x00000001ff007807 */ /* 0x000fca0004000000 */
[----:B------:R-:W-:-:S05]  /*9da0*/  IMAD.MOV R0, RZ, RZ, -R0 ;  /* 0x000000ffff007224 */ /* 0x000fca00078e0a00 */
[----:B------:R-:W-:Y:S01]  /*9db0*/  ISETP.GE.AND P0, PT, R0, RZ, PT ;  /* 0x000000ff0000720c */ /* 0x000fe20003f06270 */
[----:B------:R-:W-:-:S05]  /*9dc0*/  VIADD R0, R16, 0xffffff04 ;  /* 0xffffff0410007836 */ /* 0x000fca0000000000 */
[----:B------:R-:W-:-:S07]  /*9dd0*/  SHF.R.U32.HI R5, RZ, R0, R5 ;  /* 0x00000000ff057219 */ /* 0x000fce0000011605 */
[----:B------:R-:W-:-:S04]  /*9de0*/  @!P0 VIADD R5, R5, 0x1 ;  /* 0x0000000105058836 */ /* 0x000fc80000000000 */
[----:B------:R-:W-:-:S05]  /*9df0*/  @!P1 IMAD.SHL.U32 R5, R5, 0x2, RZ ;  /* 0x0000000205059824 */ /* 0x000fca00078e00ff */
[----:B------:R-:W-:Y:S01]  /*9e00*/  LOP3.LUT R5, R5, 0x80000000, R2, 0xf8, !PT ;  /* 0x8000000005057812 */ /* 0x000fe200078ef802 */
[----:B------:R-:W-:Y:S06]  /*9e10*/  BRA `(.L_x_102) ;  /* 0x0000000000047947 */ /* 0x000fec0003800000 */
.L_x_103:
[----:B------:R1:W2:Y:S02]  /*9e20*/  MUFU.RCP R5, R2 ;  /* 0x0000000200057308 */ /* 0x0002a40000001000 */
.L_x_102:
[----:B------:R-:W-:Y:S05]  /*9e30*/  BSYNC B2 ;  /* 0x0000000000027941 */ /* 0x000fea0003800000 */
.L_x_100:
[----:B------:R-:W-:Y:S02]  /*9e40*/  IMAD.MOV.U32 R6, RZ, RZ, R9 ;  /* 0x000000ffff067224 */ /* 0x000fe400078e0009 */
[----:B------:R-:W-:-:S04]  /*9e50*/  IMAD.MOV.U32 R7, RZ, RZ, 0x0 ;  /* 0x00000000ff077424 */ /* 0x000fc800078e00ff */
[----:B-12---:R-:W-:Y:S05]  /*9e60*/  RET.REL.NODEC R6 `(_ZN7cutlass13device_kernelINS_4fmha6kernel28FmhaKernelTmaWarpSpecializedINS1_10collective30FmhaMainloopTmaWarpSpecializedINS_12float_e4m3_tEffN4cute5tupleIJNS7_1CILi128EEESA_NS9_ILi64EEEEEENS8_IJiNS9_ILi1EEENS8_IJiiEEEEEESF_NS8_IJSD_iSE_EEENS4_13DefaultFusionEJEEENS4_15FmhaFwdEpilogueIS6_fNS8_IJSB_SB_SA_EEEEENS2_23IndividualTileSchedulerEJEEEEEvNT_6ParamsE) ;  /* 0xffffff6006647950 */ /* 0x006fea0003c3ffff */
.L_x_104:
[----:B------:R-:W-:-:S00]  /*9e70*/  BRA `(.L_x_104) ;  /* 0xfffffffc00fc7947 */ /* 0x000fc0000383ffff */
[----:B------:R-:W-:-:S00]  /*9e80*/  NOP ;  /* 0x0000000000007918 */ /* 0x000fc00000000000 */
[----:B------:R-:W-:-:S00]  /*9e90*/  NOP ;  /* 0x0000000000007918 */ /* 0x000fc00000000000 */
[----:B------:R-:W-:-:S00]  /*9ea0*/  NOP ;  /* 0x0000000000007918 */ /* 0x000fc00000000000 */
[----:B------:R-:W-:-:S00]  /*9eb0*/  NOP ;  /* 0x0000000000007918 */ /* 0x000fc00000000000 */
[----:B------:R-:W-:-:S00]  /*9ec0*/  NOP ;  /* 0x0000000000007918 */ /* 0x000fc00000000000 */
[----:B------:R-:W-:-:S00]  /*9ed0*/  NOP ;  /* 0x0000000000007918 */ /* 0x000fc00000000000 */
[----:B------:R-:W-:-:S00]  /*9ee0*/  NOP ;  /* 0x0000000000007918 */ /* 0x000fc00000000000 */
[----:B------:R-:W-:-:S00]  /*9ef0*/  NOP ;  /* 0x0000000000007918 */ /* 0x000fc00000000000 */
.L_x_105:


//--------------------- .nv.global.init           --------------------------
	.section	.nv.global.init,"aw",@progbits
.nv.global.init:
	.type		$str$24,@object
	.size		$str$24,($str$25 - $str$24)
$str$24:
        /*0000*/ 	.byte	0x28, 0x61, 0x64, 0x64, 0x72, 0x65, 0x73, 0x73, 0x20, 0x26, 0x20, 0x6d, 0x61, 0x73, 0x6b, 0x29
        /*0010*/ 	.byte	0x20, 0x3d, 0x3d, 0x20, 0x30, 0x00
	.type		$str$25,@object
	.size		$str$25,(__unnamed_1 - $str$25)
$str$25:
        /*0016*/ 	.byte	0x2f, 0x74, 0x6d, 0x70, 0x2f, 0x63, 0x75, 0x74, 0x6c, 0x61, 0x73, 0x73, 0x5f, 0x73, 0x77, 0x65
        /*0026*/ 	.byte	0x65, 0x70, 0x5f, 0x73, 0x72, 0x63, 0x2f, 0x69, 0x6e, 0x63, 0x6c, 0x75, 0x64, 0x65, 0x2f, 0x63
        /*0036*/ 	.byte	0x75, 0x74, 0x65, 0x2f, 0x70, 0x6f, 0x69, 0x6e, 0x74, 0x65, 0x72, 0x5f, 0x66, 0x6c, 0x61, 0x67
        /*0046*/ 	.byte	0x67, 0x65, 0x64, 0x2e, 0x68, 0x70, 0x70, 0x00
	.type		__unnamed_1,@object
	.size		__unnamed_1,(.L_0 - __unnamed_1)
__unnamed_1:
        /*004e*/ 	.byte	0x61, 0x75, 0x74, 0x6f, 0x20, 0x63, 0x75, 0x74, 0x65, 0x3a, 0x3a, 0x61, 0x73, 0x5f, 0x70, 0x6f
        /* <DEDUP_REMOVED lines=27> */
        /*020e*/ 	.byte	0x43, 0x3c, 0x30, 0x3e, 0x3e, 0x3e, 0x3e, 0x3e, 0x5d, 0x00
.L_0:


//--------------------- .nv.shared._ZN7cutlass13device_kernelINS_4fmha6kernel28FmhaKernelTmaWarpSpecializedINS1_10collective30FmhaMainloopTmaWarpSpecializedINS_12float_e4m3_tEffN4cute5tupleIJNS7_1CILi128EEESA_NS9_ILi64EEEEEENS8_IJiNS9_ILi1EEENS8_IJiiEEEEEESF_NS8_IJSD_iSE_EEENS4_13DefaultFusionEJEEENS4_15FmhaFwdEpilogueIS6_fNS8_IJSB_SB_SA_EEEEENS2_23IndividualTileSchedulerEJEEEEEvNT_6ParamsE --------------------------
	.section	.nv.shared._ZN7cutlass13device_kernelINS_4fmha6kernel28FmhaKernelTmaWarpSpecializedINS1_10collective30FmhaMainloopTmaWarpSpecializedINS_12float_e4m3_tEffN4cute5tupleIJNS7_1CILi128EEESA_NS9_ILi64EEEEEENS8_IJiNS9_ILi1EEENS8_IJiiEEEEEESF_NS8_IJSD_iSE_EEENS4_13DefaultFusionEJEEENS4_15FmhaFwdEpilogueIS6_fNS8_IJSB_SB_SA_EEEEENS2_23IndividualTileSchedulerEJEEEEEvNT_6ParamsE,"aw",@nobits
	.sectionflags	@""
	.align	16
	.zero		1024


//--------------------- .nv.shared.reserved.0     --------------------------
	.section	.nv.shared.reserved.0,"aw",@nobits
	.weak		__nv_reservedSMEM_offset_0_alias
	.size		__nv_reservedSMEM_offset_0_alias, 0, 0
	.other		__nv_reservedSMEM_offset_0_alias,@"STO_CUDA_RESERVED_SHARED STV_DEFAULT"
__nv_reservedSMEM_offset_0_alias:
	.zero		0


//--------------------- .nv.global                --------------------------
	.section	.nv.global,"aw",@nobits
.nv.global:
	.type		_ZN39_INTERNAL_fcc5d6c0_4_k_cu_6855b57e_27824cute1_E,@object
	.size		_ZN39_INTERNAL_fcc5d6c0_4_k_cu_6855b57e_27824cute1_E,(_ZN39_INTERNAL_fcc5d6c0_4_k_cu_6855b57e_27824cuda3std3__45__cpo6cbeginE - _ZN39_INTERNAL_fcc5d6c0_4_k_cu_6855b57e_27824cute1_E)
_ZN39_INTERNAL_fcc5d6c0_4_k_cu_6855b57e_27824cute1_E:
	.zero		1
	.type		_ZN39_INTERNAL_fcc5d6c0_4_k_cu_6855b57e_27824cuda3std3__45__cpo6cbeginE,@object
	.size		_ZN39_INTERNAL_fcc5d6c0_4_k_cu_6855b57e_27824cuda3std3__45__cpo6cbeginE,(_ZN39_INTERNAL_fcc5d6c0_4_k_cu_6855b57e_27824cuda3std3__48in_placeE - _ZN39_INTERNAL_fcc5d6c0_4_k_cu_6855b57e_27824cuda3std3__45__cpo6cbeginE)
_ZN39_INTERNAL_fcc5d6c0_4_k_cu_6855b57e_27824cuda3std3__45__cpo6cbeginE:
	.zero		1
	.type		_ZN39_INTERNAL_fcc5d6c0_4_k_cu_6855b57e_27824cuda3std3__48in_placeE,@object
	.size		_ZN39_INTERNAL_fcc5d6c0_4_k_cu_6855b57e_27824cuda3std3__48in_placeE,(_ZN39_INTERNAL_fcc5d6c0_4_k_cu_6855b57e_27824cuda3std6ranges3__45__cpo9iter_moveE - _ZN39_INTERNAL_fcc5d6c0_4_k_cu_6855b57e_27824cuda3std3__48in_placeE)
_ZN39_INTERNAL_fcc5d6c0_4_k_cu_6855b57e_27824cuda3std3__48in_placeE:
	.zero		1
	.type		_ZN39_INTERNAL_fcc5d6c0_4_k_cu_6855b57e_27824cuda3std6ranges3__45__cpo9iter_moveE,@object
	.size		_ZN39_INTERNAL_fcc5d6c0_4_k_cu_6855b57e_27824cuda3std6ranges3__45__cpo9iter_moveE,(_ZN39_INTERNAL_fcc5d6c0_4_k_cu_6855b57e_27824cuda3std3__45__cpo5beginE - _ZN39_INTERNAL_fcc5d6c0_4_k_cu_6855b57e_27824cuda3std6ranges3__45__cpo9iter_moveE)
_ZN39_INTERNAL_fcc5d6c0_4_k_cu_6855b57e_27824cuda3std6ranges3__45__cpo9iter_moveE:
	.zero		1
	.type		_ZN39_INTERNAL_fcc5d6c0_4_k_cu_6855b57e_27824cuda3std3__45__cpo5beginE,@object
	.size		_ZN39_INTERNAL_fcc5d6c0_4_k_cu_6855b57e_27824cuda3std3__45__cpo5beginE,(_ZN39_INTERNAL_fcc5d6c0_4_k_cu_6855b57e_27824cuda3std3__441_GLOBAL__N__fcc5d6c0_4_k_cu_6855b57e_27826ignoreE - _ZN39_INTERNAL_fcc5d6c0_4_k_cu_6855b57e_27824cuda3std3__45__cpo5beginE)
_ZN39_INTERNAL_fcc5d6c0_4_k_cu_6855b57e_27824cuda3std3__45__cpo5beginE:
	.zero		1
	.type		_ZN39_INTERNAL_fcc5d6c0_4_k_cu_6855b57e_27824cuda3std3__441_GLOBAL__N__fcc5d6c0_4_k_cu_6855b57e_27826ignoreE,@object
	.size		_ZN39_INTERNAL_fcc5d6c0_4_k_cu_6855b57e_27824cuda3std3__441_GLOBAL__N__fcc5d6c0_4_k_cu_6855b57e_27826ignoreE,(_ZN39_INTERNAL_fcc5d6c0_4_k_cu_6855b57e_27824cute7productE - _ZN39_INTERNAL_fcc5d6c0_4_k_cu_6855b57e_27824cuda3std3__441_GLOBAL__N__fcc5d6c0_4_k_cu_6855b57e_27826ignoreE)
_ZN39_INTERNAL_fcc5d6c0_4_k_cu_6855b57e_27824cuda3std3__441_GLOBAL__N__fcc5d6c0_4_k_cu_6855b57e_27826ignoreE:
	.zero		1
	.type		_ZN39_INTERNAL_fcc5d6c0_4_k_cu_6855b57e_27824cute7productE,@object
	.size		_ZN39_INTERNAL_fcc5d6c0_4_k_cu_6855b57e_27824cute7productE,(_ZN39_INTERNAL_fcc5d6c0_4_k_cu_6855b57e_27824cuda3std3__45__cpo3endE - _ZN39_INTERNAL_fcc5d6c0_4_k_cu_6855b57e_27824cute7productE)
_ZN39_INTERNAL_fcc5d6c0_4_k_cu_6855b57e_27824cute7productE:
	.zero		1
	.type		_ZN39_INTERNAL_fcc5d6c0_4_k_cu_6855b57e_27824cuda3std3__45__cpo3endE,@object
	.size		_ZN39_INTERNAL_fcc5d6c0_4_k_cu_6855b57e_27824cuda3std3__45__cpo3endE,(_ZN39_INTERNAL_fcc5d6c0_4_k_cu_6855b57e_27824cuda3std3__419piecewise_constructE - _ZN39_INTERNAL_fcc5d6c0_4_k_cu_6855b57e_27824cuda3std3__45__cpo3endE)
_ZN39_INTERNAL_fcc5d6c0_4_k_cu_6855b57e_27824cuda3std3__45__cpo3endE:
	.zero		1
	.type		_ZN39_INTERNAL_fcc5d6c0_4_k_cu_6855b57e_27824cuda3std3__419piecewise_constructE,@object
	.size		_ZN39_INTERNAL_fcc5d6c0_4_k_cu_6855b57e_27824cuda3std3__419piecewise_constructE,(_ZN39_INTERNAL_fcc5d6c0_4_k_cu_6855b57e_27824cuda3std3__45__cpo4cendE - _ZN39_INTERNAL_fcc5d6c0_4_k_cu_6855b57e_27824cuda3std3__419piecewise_constructE)
_ZN39_INTERNAL_fcc5d6c0_4_k_cu_6855b57e_27824cuda3std3__419piecewise_constructE:
	.zero		1
	.type		_ZN39_INTERNAL_fcc5d6c0_4_k_cu_6855b57e_27824cuda3std3__45__cpo4cendE,@object
	.size		_ZN39_INTERNAL_fcc5d6c0_4_k_cu_6855b57e_27824cuda3std3__45__cpo4cendE,(_ZN39_INTERNAL_fcc5d6c0_4_k_cu_6855b57e_27824cuda3std6ranges3__45__cpo4swapE - _ZN39_INTERNAL_fcc5d6c0_4_k_cu_6855b57e_27824cuda3std3__45__cpo4cendE)
_ZN39_INTERNAL_fcc5d6c0_4_k_cu_6855b57e_27824cuda3std3__45__cpo4cendE:
	.zero		1
	.type		_ZN39_INTERNAL_fcc5d6c0_4_k_cu_6855b57e_27824cuda3std6ranges3__45__cpo4swapE,@object
	.size		_ZN39_INTERNAL_fcc5d6c0_4_k_cu_6855b57e_27824cuda3std6ranges3__45__cpo4swapE,(.L_8 - _ZN39_INTERNAL_fcc5d6c0_4_k_cu_6855b57e_27824cuda3std6ranges3__45__cpo4swapE)
_ZN39_INTERNAL_fcc5d6c0_4_k_cu_6855b57e_27824cuda3std6ranges3__45__cpo4swapE:
	.zero		1
.L_8:


//--------------------- .nv.constant0._ZN7cutlass13device_kernelINS_4fmha6kernel28FmhaKernelTmaWarpSpecializedINS1_10collective30FmhaMainloopTmaWarpSpecializedINS_12float_e4m3_tEffN4cute5tupleIJNS7_1CILi128EEESA_NS9_ILi64EEEEEENS8_IJiNS9_ILi1EEENS8_IJiiEEEEEESF_NS8_IJSD_iSE_EEENS4_13DefaultFusionEJEEENS4_15FmhaFwdEpilogueIS6_fNS8_IJSB_SB_SA_EEEEENS2_23IndividualTileSchedulerEJEEEEEvNT_6ParamsE --------------------------
	.section	.nv.constant0._ZN7cutlass13device_kernelINS_4fmha6kernel28FmhaKernelTmaWarpSpecializedINS1_10collective30FmhaMainloopTmaWarpSpecializedINS_12float_e4m3_tEffN4cute5tupleIJNS7_1CILi128EEESA_NS9_ILi64EEEEEENS8_IJiNS9_ILi1EEENS8_IJiiEEEEEESF_NS8_IJSD_iSE_EEENS4_13DefaultFusionEJEEENS4_15FmhaFwdEpilogueIS6_fNS8_IJSB_SB_SA_EEEEENS2_23IndividualTileSchedulerEJEEEEEvNT_6ParamsE,"a",@progbits
	.sectionflags	@""
	.align	4
.nv.constant0._ZN7cutlass13device_kernelINS_4fmha6kernel28FmhaKernelTmaWarpSpecializedINS1_10collective30FmhaMainloopTmaWarpSpecializedINS_12float_e4m3_tEffN4cute5tupleIJNS7_1CILi128EEESA_NS9_ILi64EEEEEENS8_IJiNS9_ILi1EEENS8_IJiiEEEEEESF_NS8_IJSD_iSE_EEENS4_13DefaultFusionEJEEENS4_15FmhaFwdEpilogueIS6_fNS8_IJSB_SB_SA_EEEEENS2_23IndividualTileSchedulerEJEEEEEvNT_6ParamsE:
	.zero		2688


//--------------------- SYMBOLS --------------------------

	.type		.nv.reservedSmem.offset0,@object
	.size		.nv.reservedSmem.offset0,0x4
	.type		__assertfail,@function
